	.target	sm_90a

	.elftype	@"ET_EXEC"


//--------------------- .note.nv.tkinfo           --------------------------
	.section	.note.nv.tkinfo,"",@"SHT_NOTE"
	.sectionflags	@"SHF_NOTE_NV_TKINFO"
	.tkinfo
        /*0018*/ 	.word	0x00000002
        /*0030*/ 	.string	""
        /*0030*/ 	.string	"ptxas"
        /*0030*/ 	.string	"Cuda compilation tools, release 13.0, V13.0.88"
        /*0030*/ 	.string	"Build cuda_13.0.r13.0/compiler.36424714_0"
        /*0030*/ 	.string	"-arch sm_90a -m 64 "



//--------------------- .note.nv.cuinfo           --------------------------
	.section	.note.nv.cuinfo,"",@"SHT_NOTE"
	.sectionflags	@"SHF_NOTE_NV_CUINFO"
        /*0018*/ 	.short	0x0002
        /*001a*/ 	.short	0x005a
        /*001c*/ 	.short	0x0082
	.zero		2


//--------------------- .nv.info                  --------------------------
	.section	.nv.info,"",@"SHT_CUDA_INFO"
	.align	4


	//----- nvinfo : EIATTR_REGCOUNT
	.align		4
        /*0000*/ 	.byte	0x04, 0x2f
        /*0002*/ 	.short	(.L_12 - .L_11)
	.align		4
.L_11:
        /*0004*/ 	.word	index@(_ZN7cutlass13device_kernelINS_4gemm6kernel13GemmUniversalIN4cute5tupleIJiiiiEEENS1_10collective13CollectiveMmaINS1_37MainloopSm90TmaGmmaWarpSpecializedFP8ILi22ENS5_IJNS4_1CILi1EEENSA_ILi4EEESB_EEENS1_32KernelTmaWarpSpecializedPingpongEEENS5_IJNSA_ILi64EEENSA_ILi256EEENSA_ILi32EEEEEENS_12float_e4m3_tENS5_IJlSB_lEEESK_SL_NS4_8TiledMMAINS4_8MMA_AtomIJNS4_4SM904GMMA31MMA_64x256x32_F32E4M3E4M3_SS_TNILNSP_7ScaleInE1ELSR_1EEEEEENS4_6LayoutINS5_IJSB_SB_SB_EEENS5_IJNSA_ILi0EEESW_SW_EEEEENS5_IJNS4_10UnderscoreESZ_SZ_EEEEENS4_23SM90_TMA_LOAD_MULTICASTENS4_14ComposedLayoutINS4_7SwizzleILi1ELi4ELi3EEENS4_18smem_ptr_flag_bitsILi8EEENSU_INS5_IJNSA_ILi8EEESI_EEENS5_IJSI_SB_EEEEEEEvNS4_8identityENS4_13SM90_TMA_LOADES1C_vS1D_EENS_8epilogue10collective6detail29Sm90TmaWarpSpecializedAdapterINS1H_15DefaultEpilogueISK_SL_SL_NS1G_6thread17LinearCombinationISK_Li1EffLNS1L_9ScaleType4KindE0ELNS_15FloatRoundStyleE2ESK_EENS1_15EpilogueDefaultEEEEEvvEEEEvNT_6ParamsE)
        /*0008*/ 	.word	0x000000a8


	//----- nvinfo : EIATTR_FRAME_SIZE
	.align		4
.L_12:
        /*000c*/ 	.byte	0x04, 0x11
        /*000e*/ 	.short	(.L_14 - .L_13)
	.align		4
.L_13:
        /*0010*/ 	.word	index@(_ZN7cutlass13device_kernelINS_4gemm6kernel13GemmUniversalIN4cute5tupleIJiiiiEEENS1_10collective13CollectiveMmaINS1_37MainloopSm90TmaGmmaWarpSpecializedFP8ILi22ENS5_IJNS4_1CILi1EEENSA_ILi4EEESB_EEENS1_32KernelTmaWarpSpecializedPingpongEEENS5_IJNSA_ILi64EEENSA_ILi256EEENSA_ILi32EEEEEENS_12float_e4m3_tENS5_IJlSB_lEEESK_SL_NS4_8TiledMMAINS4_8MMA_AtomIJNS4_4SM904GMMA31MMA_64x256x32_F32E4M3E4M3_SS_TNILNSP_7ScaleInE1ELSR_1EEEEEENS4_6LayoutINS5_IJSB_SB_SB_EEENS5_IJNSA_ILi0EEESW_SW_EEEEENS5_IJNS4_10UnderscoreESZ_SZ_EEEEENS4_23SM90_TMA_LOAD_MULTICASTENS4_14ComposedLayoutINS4_7SwizzleILi1ELi4ELi3EEENS4_18smem_ptr_flag_bitsILi8EEENSU_INS5_IJNSA_ILi8EEESI_EEENS5_IJSI_SB_EEEEEEEvNS4_8identityENS4_13SM90_TMA_LOADES1C_vS1D_EENS_8epilogue10collective6detail29Sm90TmaWarpSpecializedAdapterINS1H_15DefaultEpilogueISK_SL_SL_NS1G_6thread17LinearCombinationISK_Li1EffLNS1L_9ScaleType4KindE0ELNS_15FloatRoundStyleE2ESK_EENS1_15EpilogueDefaultEEEEEvvEEEEvNT_6ParamsE)
        /*0014*/ 	.word	0x00000118


	//----- nvinfo : EIATTR_MIN_STACK_SIZE
	.align		4
.L_14:
        /*0018*/ 	.byte	0x04, 0x12
        /*001a*/ 	.short	(.L_16 - .L_15)
	.align		4
.L_15:
        /*001c*/ 	.word	index@(_ZN7cutlass13device_kernelINS_4gemm6kernel13GemmUniversalIN4cute5tupleIJiiiiEEENS1_10collective13CollectiveMmaINS1_37MainloopSm90TmaGmmaWarpSpecializedFP8ILi22ENS5_IJNS4_1CILi1EEENSA_ILi4EEESB_EEENS1_32KernelTmaWarpSpecializedPingpongEEENS5_IJNSA_ILi64EEENSA_ILi256EEENSA_ILi32EEEEEENS_12float_e4m3_tENS5_IJlSB_lEEESK_SL_NS4_8TiledMMAINS4_8MMA_AtomIJNS4_4SM904GMMA31MMA_64x256x32_F32E4M3E4M3_SS_TNILNSP_7ScaleInE1ELSR_1EEEEEENS4_6LayoutINS5_IJSB_SB_SB_EEENS5_IJNSA_ILi0EEESW_SW_EEEEENS5_IJNS4_10UnderscoreESZ_SZ_EEEEENS4_23SM90_TMA_LOAD_MULTICASTENS4_14ComposedLayoutINS4_7SwizzleILi1ELi4ELi3EEENS4_18smem_ptr_flag_bitsILi8EEENSU_INS5_IJNSA_ILi8EEESI_EEENS5_IJSI_SB_EEEEEEEvNS4_8identityENS4_13SM90_TMA_LOADES1C_vS1D_EENS_8epilogue10collective6detail29Sm90TmaWarpSpecializedAdapterINS1H_15DefaultEpilogueISK_SL_SL_NS1G_6thread17LinearCombinationISK_Li1EffLNS1L_9ScaleType4KindE0ELNS_15FloatRoundStyleE2ESK_EENS1_15EpilogueDefaultEEEEEvvEEEEvNT_6ParamsE)
        /*0020*/ 	.word	0x00000118
.L_16:


//--------------------- .nv.compat                --------------------------
	.section	.nv.compat,"",@"SHT_CUDA_COMPAT_INFO"
	.align	4
        /*0000*/ 	.byte	0x02, 0x09, 0x01, 0x00, 0x02, 0x02, 0x04, 0x00, 0x02, 0x05, 0x05, 0x00, 0x03, 0x07, 0x01, 0x01
        /*0010*/ 	.byte	0x02, 0x03, 0x01, 0x00, 0x02, 0x06, 0x01, 0x00, 0x04, 0x0b, 0x08, 0x00, 0x00, 0x00, 0x00, 0x00
        /*0020*/ 	.byte	0x00, 0x00, 0x00, 0x00


//--------------------- .nv.info._ZN7cutlass13device_kernelINS_4gemm6kernel13GemmUniversalIN4cute5tupleIJiiiiEEENS1_10collective13CollectiveMmaINS1_37MainloopSm90TmaGmmaWarpSpecializedFP8ILi22ENS5_IJNS4_1CILi1EEENSA_ILi4EEESB_EEENS1_32KernelTmaWarpSpecializedPingpongEEENS5_IJNSA_ILi64EEENSA_ILi256EEENSA_ILi32EEEEEENS_12float_e4m3_tENS5_IJlSB_lEEESK_SL_NS4_8TiledMMAINS4_8MMA_AtomIJNS4_4SM904GMMA31MMA_64x256x32_F32E4M3E4M3_SS_TNILNSP_7ScaleInE1ELSR_1EEEEEENS4_6LayoutINS5_IJSB_SB_SB_EEENS5_IJNSA_ILi0EEESW_SW_EEEEENS5_IJNS4_10UnderscoreESZ_SZ_EEEEENS4_23SM90_TMA_LOAD_MULTICASTENS4_14ComposedLayoutINS4_7SwizzleILi1ELi4ELi3EEENS4_18smem_ptr_flag_bitsILi8EEENSU_INS5_IJNSA_ILi8EEESI_EEENS5_IJSI_SB_EEEEEEEvNS4_8identityENS4_13SM90_TMA_LOADES1C_vS1D_EENS_8epilogue10collective6detail29Sm90TmaWarpSpecializedAdapterINS1H_15DefaultEpilogueISK_SL_SL_NS1G_6thread17LinearCombinationISK_Li1EffLNS1L_9ScaleType4KindE0ELNS_15FloatRoundStyleE2ESK_EENS1_15EpilogueDefaultEEEEEvvEEEEvNT_6ParamsE --------------------------
	.section	.nv.info._ZN7cutlass13device_kernelINS_4gemm6kernel13GemmUniversalIN4cute5tupleIJiiiiEEENS1_10collective13CollectiveMmaINS1_37MainloopSm90TmaGmmaWarpSpecializedFP8ILi22ENS5_IJNS4_1CILi1EEENSA_ILi4EEESB_EEENS1_32KernelTmaWarpSpecializedPingpongEEENS5_IJNSA_ILi64EEENSA_ILi256EEENSA_ILi32EEEEEENS_12float_e4m3_tENS5_IJlSB_lEEESK_SL_NS4_8TiledMMAINS4_8MMA_AtomIJNS4_4SM904GMMA31MMA_64x256x32_F32E4M3E4M3_SS_TNILNSP_7ScaleInE1ELSR_1EEEEEENS4_6LayoutINS5_IJSB_SB_SB_EEENS5_IJNSA_ILi0EEESW_SW_EEEEENS5_IJNS4_10UnderscoreESZ_SZ_EEEEENS4_23SM90_TMA_LOAD_MULTICASTENS4_14ComposedLayoutINS4_7SwizzleILi1ELi4ELi3EEENS4_18smem_ptr_flag_bitsILi8EEENSU_INS5_IJNSA_ILi8EEESI_EEENS5_IJSI_SB_EEEEEEEvNS4_8identityENS4_13SM90_TMA_LOADES1C_vS1D_EENS_8epilogue10collective6detail29Sm90TmaWarpSpecializedAdapterINS1H_15DefaultEpilogueISK_SL_SL_NS1G_6thread17LinearCombinationISK_Li1EffLNS1L_9ScaleType4KindE0ELNS_15FloatRoundStyleE2ESK_EENS1_15EpilogueDefaultEEEEEvvEEEEvNT_6ParamsE,"",@"SHT_CUDA_INFO"
	.sectionflags	@""
	.align	4


	//----- nvinfo : EIATTR_CUDA_API_VERSION
	.align		4
        /*0000*/ 	.byte	0x04, 0x37
        /*0002*/ 	.short	(.L_18 - .L_17)
.L_17:
        /*0004*/ 	.word	0x00000082


	//----- nvinfo : EIATTR_KPARAM_INFO
	.align		4
.L_18:
        /*0008*/ 	.byte	0x04, 0x17
        /*000a*/ 	.short	(.L_20 - .L_19)
.L_19:
        /*000c*/ 	.word	0x00000000
        /*0010*/ 	.short	0x0000
        /*0012*/ 	.short	0x0070
        /*0014*/ 	.byte	0x00, 0xf0, 0x01, 0x10


	//----- nvinfo : EIATTR_SPARSE_MMA_MASK
	.align		4
.L_20:
        /*0018*/ 	.byte	0x03, 0x50
        /*001a*/ 	.short	0x0000


	//----- nvinfo : EIATTR_MAXREG_COUNT
	.align		4
        /*001c*/ 	.byte	0x03, 0x1b
        /*001e*/ 	.short	0x00a8


	//----- nvinfo : EIATTR_NUM_BARRIERS
	.align		4
        /*0020*/ 	.byte	0x02, 0x4c
        /*0022*/ 	.byte	0x01
	.zero		1


	//----- nvinfo : EIATTR_ANNOTATIONS
	.align		4
        /*0024*/ 	.byte	0x04, 0x55
        /*0026*/ 	.short	(.L_22 - .L_21)


	//   ....[0]....
.L_21:
        /*0028*/ 	.word	0x00000001
        /*002c*/ 	.byte	0x30, 0x09, 0x00, 0x00, 0x01, 0x00, 0x00, 0x00, 0x30, 0x10, 0x00, 0x00, 0x01, 0x00, 0x00, 0x00
        /* <DEDUP_REMOVED lines=208> */
        /*0d3c*/ 	.byte	0xc0, 0x0d, 0x01, 0x00, 0x01, 0x00, 0x00, 0x00, 0x10, 0x0e, 0x01, 0x00


	//----- nvinfo : EIATTR_MERCURY_ISA_VERSION
	.align		4
.L_22:
        /*0d48*/ 	.byte	0x03, 0x5f
        /*0d4a*/ 	.short	0x0101


	//----- nvinfo : EIATTR_INT_WARP_WIDE_INSTR_OFFSETS
	.align		4
        /*0d4c*/ 	.byte	0x04, 0x31
        /*0d4e*/ 	.short	(.L_24 - .L_23)


	//   ....[0]....
.L_23:
        /*0d50*/ 	.word	0x000007f0


	//   ....[1]....
        /*0d54*/ 	.word	0x00000800


	//   ....[2]....
        /*0d58*/ 	.word	0x00000840


	//   ....[3]....
        /*0d5c*/ 	.word	0x00000870


	//   ....[4]....
        /*0d60*/ 	.word	0x00000880


	//   ....[5]....
        /*0d64*/ 	.word	0x000008c0


	//   ....[6]....
        /*0d68*/ 	.word	0x000009f0


	//   ....[7]....
        /*0d6c*/ 	.word	0x00000a20


	//   ....[8]....
        /*0d70*/ 	.word	0x00005760


	//----- nvinfo : EIATTR_COOP_GROUP_MASK_REGIDS
	.align		4
.L_24:
        /*0d74*/ 	.byte	0x04, 0x29
        /*0d76*/ 	.short	(.L_26 - .L_25)


	//   ....[0]....
.L_25:
        /*0d78*/ 	.word	0xffffffff


	//   ....[1]....
        /*0d7c*/ 	.word	0xffffffff


	//   ....[2]....
        /*0d80*/ 	.word	0xffffffff


	//   ....[3]....
        /*0d84*/ 	.word	0xffffffff


	//   ....[4]....
        /*0d88*/ 	.word	0xffffffff


	//   ....[5]....
        /*0d8c*/ 	.word	0xffffffff


	//   ....[6]....
        /*0d90*/ 	.word	0xffffffff


	//----- nvinfo : EIATTR_COOP_GROUP_INSTR_OFFSETS
	.align		4
.L_26:
        /*0d94*/ 	.byte	0x04, 0x28
        /*0d96*/ 	.short	(.L_28 - .L_27)


	//   ....[0]....
.L_27:
        /*0d98*/ 	.word	0x00000070


	//   ....[1]....
        /*0d9c*/ 	.word	0x00000090


	//   ....[2]....
        /*0da0*/ 	.word	0x00000190


	//   ....[3]....
        /*0da4*/ 	.word	0x00000620


	//   ....[4]....
        /*0da8*/ 	.word	0x00000670


	//   ....[5]....
        /*0dac*/ 	.word	0x00000730


	//   ....[6]....
        /*0db0*/ 	.word	0x00000b80


	//----- nvinfo : EIATTR_REG_RECONFIG
	.align		4
.L_28:
        /*0db4*/ 	.byte	0x01, 0x54
	.zero		2


	//----- nvinfo : EIATTR_MBARRIER_INSTR_OFFSETS
	.align		4
        /*0db8*/ 	.byte	0x04, 0x39
        /*0dba*/ 	.short	(.L_30 - .L_29)


	//   ....[0]....
.L_29:
        /*0dbc*/ 	.word	0x00000330
        /*0dc0*/ 	.word	0x000000ff
        /*0dc4*/ 	.word	0x00000000
        /*0dc8*/ 	.short	0x0100
        /*0dca*/ 	.byte	0x07
	.zero		1


	//   ....[1]....
        /*0dcc*/ 	.word	0x00000340
        /*0dd0*/ 	.word	0x000000ff
        /*0dd4*/ 	.word	0x000000b0
        /*0dd8*/ 	.short	0x0100
        /*0dda*/ 	.byte	0x07
	.zero		1


	//   ....[2]....
        /*0ddc*/ 	.word	0x00000350
        /*0de0*/ 	.word	0x000000ff
        /*0de4*/ 	.word	0x00000008
        /*0de8*/ 	.short	0x0100
        /*0dea*/ 	.byte	0x07
	.zero		1


	//   ....[3]....
        /*0dec*/ 	.word	0x00000360
        /*0df0*/ 	.word	0x000000ff
        /*0df4*/ 	.word	0x000000b8
        /*0df8*/ 	.short	0x0100
        /*0dfa*/ 	.byte	0x07
	.zero		1


	//   ....[4]....
        /*0dfc*/ 	.word	0x00000370
        /*0e00*/ 	.word	0x000000ff
        /*0e04*/ 	.word	0x00000010
        /*0e08*/ 	.short	0x0100
        /*0e0a*/ 	.byte	0x07
	.zero		1


	//   ....[5]....
        /*0e0c*/ 	.word	0x00000380
        /*0e10*/ 	.word	0x000000ff
        /*0e14*/ 	.word	0x000000c0
        /*0e18*/ 	.short	0x0100
        /*0e1a*/ 	.byte	0x07
	.zero		1


	//   ....[6]....
        /*0e1c*/ 	.word	0x00000390
        /*0e20*/ 	.word	0x000000ff
        /*0e24*/ 	.word	0x00000018
        /*0e28*/ 	.short	0x0100
        /*0e2a*/ 	.byte	0x07
	.zero		1


	//   ....[7]....
        /*0e2c*/ 	.word	0x000003a0
        /*0e30*/ 	.word	0x000000ff
        /*0e34*/ 	.word	0x000000c8
        /*0e38*/ 	.short	0x0100
        /*0e3a*/ 	.byte	0x07
	.zero		1


	//   ....[8]....
        /*0e3c*/ 	.word	0x000003b0
        /*0e40*/ 	.word	0x000000ff
        /*0e44*/ 	.word	0x00000020
        /*0e48*/ 	.short	0x0100
        /*0e4a*/ 	.byte	0x07
	.zero		1


	//   ....[9]....
        /*0e4c*/ 	.word	0x000003c0
        /*0e50*/ 	.word	0x000000ff
        /*0e54*/ 	.word	0x000000d0
        /*0e58*/ 	.short	0x0100
        /*0e5a*/ 	.byte	0x07
	.zero		1


	//   ....[10]....
        /*0e5c*/ 	.word	0x000003d0
        /*0e60*/ 	.word	0x000000ff
        /*0e64*/ 	.word	0x00000028
        /*0e68*/ 	.short	0x0100
        /*0e6a*/ 	.byte	0x07
	.zero		1


	//   ....[11]....
        /*0e6c*/ 	.word	0x000003e0
        /*0e70*/ 	.word	0x000000ff
        /*0e74*/ 	.word	0x000000d8
        /*0e78*/ 	.short	0x0100
        /*0e7a*/ 	.byte	0x07
	.zero		1


	//   ....[12]....
        /*0e7c*/ 	.word	0x000003f0
        /*0e80*/ 	.word	0x000000ff
        /*0e84*/ 	.word	0x00000030
        /*0e88*/ 	.short	0x0100
        /*0e8a*/ 	.byte	0x07
	.zero		1


	//   ....[13]....
        /*0e8c*/ 	.word	0x00000400
        /*0e90*/ 	.word	0x000000ff
        /*0e94*/ 	.word	0x000000e0
        /*0e98*/ 	.short	0x0100
        /*0e9a*/ 	.byte	0x07
	.zero		1


	//   ....[14]....
        /*0e9c*/ 	.word	0x00000410
        /*0ea0*/ 	.word	0x000000ff
        /*0ea4*/ 	.word	0x00000038
        /*0ea8*/ 	.short	0x0100
        /*0eaa*/ 	.byte	0x07
	.zero		1


	//   ....[15]....
        /*0eac*/ 	.word	0x00000420
        /*0eb0*/ 	.word	0x000000ff
        /*0eb4*/ 	.word	0x000000e8
        /*0eb8*/ 	.short	0x0100
        /*0eba*/ 	.byte	0x07
	.zero		1


	//   ....[16]....
        /*0ebc*/ 	.word	0x00000430
        /*0ec0*/ 	.word	0x000000ff
        /*0ec4*/ 	.word	0x00000040
        /*0ec8*/ 	.short	0x0100
        /*0eca*/ 	.byte	0x07
	.zero		1


	//   ....[17]....
        /*0ecc*/ 	.word	0x00000440
        /*0ed0*/ 	.word	0x000000ff
        /*0ed4*/ 	.word	0x000000f0
        /*0ed8*/ 	.short	0x0100
        /*0eda*/ 	.byte	0x07
	.zero		1


	//   ....[18]....
        /*0edc*/ 	.word	0x00000450
        /*0ee0*/ 	.word	0x000000ff
        /*0ee4*/ 	.word	0x00000048
        /*0ee8*/ 	.short	0x0100
        /*0eea*/ 	.byte	0x07
	.zero		1


	//   ....[19]....
        /*0eec*/ 	.word	0x00000460
        /*0ef0*/ 	.word	0x000000ff
        /*0ef4*/ 	.word	0x000000f8
        /*0ef8*/ 	.short	0x0100
        /*0efa*/ 	.byte	0x07
	.zero		1


	//   ....[20]....
        /*0efc*/ 	.word	0x00000470
        /*0f00*/ 	.word	0x000000ff
        /*0f04*/ 	.word	0x00000050
        /*0f08*/ 	.short	0x0100
        /*0f0a*/ 	.byte	0x07
	.zero		1


	//   ....[21]....
        /*0f0c*/ 	.word	0x00000480
        /*0f10*/ 	.word	0x000000ff
        /*0f14*/ 	.word	0x00000100
        /*0f18*/ 	.short	0x0100
        /*0f1a*/ 	.byte	0x07
	.zero		1


	//   ....[22]....
        /*0f1c*/ 	.word	0x00000490
        /*0f20*/ 	.word	0x000000ff
        /*0f24*/ 	.word	0x00000058
        /*0f28*/ 	.short	0x0100
        /*0f2a*/ 	.byte	0x07
	.zero		1


	//   ....[23]....
        /*0f2c*/ 	.word	0x000004a0
        /*0f30*/ 	.word	0x000000ff
        /*0f34*/ 	.word	0x00000108
        /*0f38*/ 	.short	0x0100
        /*0f3a*/ 	.byte	0x07
	.zero		1


	//   ....[24]....
        /*0f3c*/ 	.word	0x000004b0
        /*0f40*/ 	.word	0x000000ff
        /*0f44*/ 	.word	0x00000060
        /*0f48*/ 	.short	0x0100
        /*0f4a*/ 	.byte	0x07
	.zero		1


	//   ....[25]....
        /*0f4c*/ 	.word	0x000004c0
        /*0f50*/ 	.word	0x000000ff
        /*0f54*/ 	.word	0x00000110
        /*0f58*/ 	.short	0x0100
        /*0f5a*/ 	.byte	0x07
	.zero		1


	//   ....[26]....
        /*0f5c*/ 	.word	0x000004d0
        /*0f60*/ 	.word	0x000000ff
        /*0f64*/ 	.word	0x00000068
        /*0f68*/ 	.short	0x0100
        /*0f6a*/ 	.byte	0x07
	.zero		1


	//   ....[27]....
        /*0f6c*/ 	.word	0x000004e0
        /*0f70*/ 	.word	0x000000ff
        /*0f74*/ 	.word	0x00000118
        /*0f78*/ 	.short	0x0100
        /*0f7a*/ 	.byte	0x07
	.zero		1


	//   ....[28]....
        /*0f7c*/ 	.word	0x000004f0
        /*0f80*/ 	.word	0x000000ff
        /*0f84*/ 	.word	0x00000070
        /*0f88*/ 	.short	0x0100
        /*0f8a*/ 	.byte	0x07
	.zero		1


	//   ....[29]....
        /*0f8c*/ 	.word	0x00000500
        /*0f90*/ 	.word	0x000000ff
        /*0f94*/ 	.word	0x00000120
        /*0f98*/ 	.short	0x0100
        /*0f9a*/ 	.byte	0x07
	.zero		1


	//   ....[30]....
        /*0f9c*/ 	.word	0x00000510
        /*0fa0*/ 	.word	0x000000ff
        /*0fa4*/ 	.word	0x00000078
        /*0fa8*/ 	.short	0x0100
        /*0faa*/ 	.byte	0x07
	.zero		1


	//   ....[31]....
        /*0fac*/ 	.word	0x00000520
        /*0fb0*/ 	.word	0x000000ff
        /*0fb4*/ 	.word	0x00000128
        /*0fb8*/ 	.short	0x0100
        /*0fba*/ 	.byte	0x07
	.zero		1


	//   ....[32]....
        /*0fbc*/ 	.word	0x00000530
        /*0fc0*/ 	.word	0x000000ff
        /*0fc4*/ 	.word	0x00000080
        /*0fc8*/ 	.short	0x0100
        /*0fca*/ 	.byte	0x07
	.zero		1


	//   ....[33]....
        /*0fcc*/ 	.word	0x00000540
        /*0fd0*/ 	.word	0x000000ff
        /*0fd4*/ 	.word	0x00000130
        /*0fd8*/ 	.short	0x0100
        /*0fda*/ 	.byte	0x07
	.zero		1


	//   ....[34]....
        /*0fdc*/ 	.word	0x00000550
        /*0fe0*/ 	.word	0x000000ff
        /*0fe4*/ 	.word	0x00000088
        /*0fe8*/ 	.short	0x0100
        /*0fea*/ 	.byte	0x07
	.zero		1


	//   ....[35]....
        /*0fec*/ 	.word	0x00000560
        /*0ff0*/ 	.word	0x000000ff
        /*0ff4*/ 	.word	0x00000138
        /*0ff8*/ 	.short	0x0100
        /*0ffa*/ 	.byte	0x07
	.zero		1


	//   ....[36]....
        /*0ffc*/ 	.word	0x00000570
        /*1000*/ 	.word	0x000000ff
        /*1004*/ 	.word	0x00000090
        /*1008*/ 	.short	0x0100
        /*100a*/ 	.byte	0x07
	.zero		1


	//   ....[37]....
        /*100c*/ 	.word	0x00000580
        /*1010*/ 	.word	0x000000ff
        /*1014*/ 	.word	0x00000140
        /*1018*/ 	.short	0x0100
        /*101a*/ 	.byte	0x07
	.zero		1


	//   ....[38]....
        /*101c*/ 	.word	0x00000590
        /*1020*/ 	.word	0x000000ff
        /*1024*/ 	.word	0x00000098
        /*1028*/ 	.short	0x0100
        /*102a*/ 	.byte	0x07
	.zero		1


	//   ....[39]....
        /*102c*/ 	.word	0x000005a0
        /*1030*/ 	.word	0x000000ff
        /*1034*/ 	.word	0x00000148
        /*1038*/ 	.short	0x0100
        /*103a*/ 	.byte	0x07
	.zero		1


	//   ....[40]....
        /*103c*/ 	.word	0x000005b0
        /*1040*/ 	.word	0x000000ff
        /*1044*/ 	.word	0x000000a0
        /*1048*/ 	.short	0x0100
        /*104a*/ 	.byte	0x07
	.zero		1


	//   ....[41]....
        /*104c*/ 	.word	0x000005c0
        /*1050*/ 	.word	0x000000ff
        /*1054*/ 	.word	0x00000150
        /*1058*/ 	.short	0x0100
        /*105a*/ 	.byte	0x07
	.zero		1


	//   ....[42]....
        /*105c*/ 	.word	0x000005d0
        /*1060*/ 	.word	0x000000ff
        /*1064*/ 	.word	0x000000a8
        /*1068*/ 	.short	0x0100
        /*106a*/ 	.byte	0x07
	.zero		1


	//   ....[43]....
        /*106c*/ 	.word	0x000005e0
        /*1070*/ 	.word	0x000000ff
        /*1074*/ 	.word	0x00000158
        /*1078*/ 	.short	0x0100
        /*107a*/ 	.byte	0x07
	.zero		1


	//   ....[44]....
        /*107c*/ 	.word	0x00000a60
        /*1080*/ 	.word	0x000000ff
        /*1084*/ 	.word	0x00000190
        /*1088*/ 	.short	0x0100
        /*108a*/ 	.byte	0x07
	.zero		1


	//   ....[45]....
        /*108c*/ 	.word	0x00000ac0
        /*1090*/ 	.word	0x000000ff
        /*1094*/ 	.word	0x00000198
        /*1098*/ 	.short	0x0100
        /*109a*/ 	.byte	0x07
	.zero		1


	//   ....[46]....
        /*109c*/ 	.word	0x00000b00
        /*10a0*/ 	.word	0x000000ff
        /*10a4*/ 	.word	0x00000170
        /*10a8*/ 	.short	0x0100
        /*10aa*/ 	.byte	0x0a
	.zero		1


	//   ....[47]....
        /*10ac*/ 	.word	0x00000b10
        /*10b0*/ 	.word	0x000000ff
        /*10b4*/ 	.word	0x00000178
        /*10b8*/ 	.short	0x0100
        /*10ba*/ 	.byte	0x0a
	.zero		1


	//   ....[48]....
        /*10bc*/ 	.word	0x00000b20
        /*10c0*/ 	.word	0x000000ff
        /*10c4*/ 	.word	0x00000180
        /*10c8*/ 	.short	0x0100
        /*10ca*/ 	.byte	0x0a
	.zero		1


	//   ....[49]....
        /*10cc*/ 	.word	0x00000b30
        /*10d0*/ 	.word	0x000000ff
        /*10d4*/ 	.word	0x00000188
        /*10d8*/ 	.short	0x0100
        /*10da*/ 	.byte	0x0a
	.zero		1


	//   ....[50]....
        /*10dc*/ 	.word	0x000019e0
        /*10e0*/ 	.word	0x000000ff
        /*10e4*/ 	.word	0xfffffff8
        /*10e8*/ 	.short	0x010a
        /*10ea*/ 	.byte	0x11
	.zero		1


	//   ....[51]....
        /*10ec*/ 	.word	0x000023c0
        /*10f0*/ 	.word	0x000000ff
        /*10f4*/ 	.word	0x00000000
        /*10f8*/ 	.short	0x010a
        /*10fa*/ 	.byte	0x06
	.zero		1


	//   ....[52]....
        /*10fc*/ 	.word	0x00002400
        /*1100*/ 	.word	0x000000ff
        /*1104*/ 	.word	0x00000000
        /*1108*/ 	.short	0x010a
        /*110a*/ 	.byte	0x06
	.zero		1


	//   ....[53]....
        /*110c*/ 	.word	0x00003590
        /*1110*/ 	.word	0x000000ff
        /*1114*/ 	.word	0x00000000
        /*1118*/ 	.short	0x010a
        /*111a*/ 	.byte	0x09
	.zero		1


	//   ....[54]....
        /*111c*/ 	.word	0x000035d0
        /*1120*/ 	.word	0x000000ff
        /*1124*/ 	.word	0x00000000
        /*1128*/ 	.short	0x010a
        /*112a*/ 	.byte	0x09
	.zero		1


	//   ....[55]....
        /*112c*/ 	.word	0x00004610
        /*1130*/ 	.word	0x000000e5
        /*1134*/ 	.word	0x00000000
        /*1138*/ 	.short	0x0101
        /*113a*/ 	.byte	0x3f
	.zero		1


	//   ....[56]....
        /*113c*/ 	.word	0x000056c0
        /*1140*/ 	.word	0x000000e3
        /*1144*/ 	.word	0x00000000
        /*1148*/ 	.short	0x0101
        /*114a*/ 	.byte	0x1d
	.zero		1


	//   ....[57]....
        /*114c*/ 	.word	0x00005820
        /*1150*/ 	.word	0x00000018
        /*1154*/ 	.word	0x00000000
        /*1158*/ 	.short	0x0101
        /*115a*/ 	.byte	0x3f
	.zero		1


	//   ....[58]....
        /*115c*/ 	.word	0x000058d0
        /*1160*/ 	.word	0x000000ff
        /*1164*/ 	.word	0x00000008
        /*1168*/ 	.short	0x010a
        /*116a*/ 	.byte	0x11
	.zero		1


	//   ....[59]....
        /*116c*/ 	.word	0x0000eac0
        /*1170*/ 	.word	0x00000003
        /*1174*/ 	.word	0x00000000
        /*1178*/ 	.short	0x0101
        /*117a*/ 	.byte	0x1d
	.zero		1


	//   ....[60]....
        /*117c*/ 	.word	0x0000f500
        /*1180*/ 	.word	0x0000000c
        /*1184*/ 	.word	0x000000b0
        /*1188*/ 	.short	0x010a
        /*118a*/ 	.byte	0x3f
	.zero		1


	//   ....[61]....
        /*118c*/ 	.word	0x0000f8d0
        /*1190*/ 	.word	0x00000004
        /*1194*/ 	.word	0x00000198
        /*1198*/ 	.short	0x0101
        /*119a*/ 	.byte	0x3f
	.zero		1


	//   ....[62]....
        /*119c*/ 	.word	0x000100e0
        /*11a0*/ 	.word	0x00000007
        /*11a4*/ 	.word	0x00000000
        /*11a8*/ 	.short	0x010a
        /*11aa*/ 	.byte	0x3f
	.zero		1


	//   ....[63]....
        /*11ac*/ 	.word	0x00010160
        /*11b0*/ 	.word	0x00000009
        /*11b4*/ 	.word	0x00000000
        /*11b8*/ 	.short	0x010a
        /*11ba*/ 	.byte	0x3f
	.zero		1


	//   ....[64]....
        /*11bc*/ 	.word	0x000101f0
        /*11c0*/ 	.word	0x00000006
        /*11c4*/ 	.word	0x00000000
        /*11c8*/ 	.short	0x010a
        /*11ca*/ 	.byte	0x3f
	.zero		1


	//   ....[65]....
        /*11cc*/ 	.word	0x00010280
        /*11d0*/ 	.word	0x00000009
        /*11d4*/ 	.word	0x00000000
        /*11d8*/ 	.short	0x010a
        /*11da*/ 	.byte	0x3f
	.zero		1


	//   ....[66]....
        /*11dc*/ 	.word	0x00010310
        /*11e0*/ 	.word	0x00000006
        /*11e4*/ 	.word	0x00000000
        /*11e8*/ 	.short	0x010a
        /*11ea*/ 	.byte	0x3f
	.zero		1


	//   ....[67]....
        /*11ec*/ 	.word	0x000103a0
        /*11f0*/ 	.word	0x00000009
        /*11f4*/ 	.word	0x00000000
        /*11f8*/ 	.short	0x010a
        /*11fa*/ 	.byte	0x3f
	.zero		1


	//   ....[68]....
        /*11fc*/ 	.word	0x00010430
        /*1200*/ 	.word	0x00000006
        /*1204*/ 	.word	0x00000000
        /*1208*/ 	.short	0x010a
        /*120a*/ 	.byte	0x3f
	.zero		1


	//   ....[69]....
        /*120c*/ 	.word	0x000104c0
        /*1210*/ 	.word	0x00000009
        /*1214*/ 	.word	0x00000000
        /*1218*/ 	.short	0x010a
        /*121a*/ 	.byte	0x3f
	.zero		1


	//   ....[70]....
        /*121c*/ 	.word	0x00010550
        /*1220*/ 	.word	0x00000006
        /*1224*/ 	.word	0x00000000
        /*1228*/ 	.short	0x010a
        /*122a*/ 	.byte	0x3f
	.zero		1


	//   ....[71]....
        /*122c*/ 	.word	0x000105e0
        /*1230*/ 	.word	0x00000009
        /*1234*/ 	.word	0x00000000
        /*1238*/ 	.short	0x010a
        /*123a*/ 	.byte	0x3f
	.zero		1


	//   ....[72]....
        /*123c*/ 	.word	0x00010670
        /*1240*/ 	.word	0x00000006
        /*1244*/ 	.word	0x00000000
        /*1248*/ 	.short	0x010a
        /*124a*/ 	.byte	0x3f
	.zero		1


	//   ....[73]....
        /*124c*/ 	.word	0x00010700
        /*1250*/ 	.word	0x00000009
        /*1254*/ 	.word	0x00000000
        /*1258*/ 	.short	0x010a
        /*125a*/ 	.byte	0x3f
	.zero		1


	//   ....[74]....
        /*125c*/ 	.word	0x00010790
        /*1260*/ 	.word	0x00000006
        /*1264*/ 	.word	0x00000000
        /*1268*/ 	.short	0x010a
        /*126a*/ 	.byte	0x3f
	.zero		1


	//   ....[75]....
        /*126c*/ 	.word	0x00010820
        /*1270*/ 	.word	0x00000009
        /*1274*/ 	.word	0x00000000
        /*1278*/ 	.short	0x010a
        /*127a*/ 	.byte	0x3f
	.zero		1


	//   ....[76]....
        /*127c*/ 	.word	0x000108b0
        /*1280*/ 	.word	0x00000006
        /*1284*/ 	.word	0x00000000
        /*1288*/ 	.short	0x010a
        /*128a*/ 	.byte	0x3f
	.zero		1


	//   ....[77]....
        /*128c*/ 	.word	0x00010940
        /*1290*/ 	.word	0x00000009
        /*1294*/ 	.word	0x00000000
        /*1298*/ 	.short	0x010a
        /*129a*/ 	.byte	0x3f
	.zero		1


	//   ....[78]....
        /*129c*/ 	.word	0x000109d0
        /*12a0*/ 	.word	0x00000006
        /*12a4*/ 	.word	0x00000000
        /*12a8*/ 	.short	0x010a
        /*12aa*/ 	.byte	0x3f
	.zero		1


	//   ....[79]....
        /*12ac*/ 	.word	0x00010a60
        /*12b0*/ 	.word	0x00000009
        /*12b4*/ 	.word	0x00000000
        /*12b8*/ 	.short	0x010a
        /*12ba*/ 	.byte	0x3f
	.zero		1


	//   ....[80]....
        /*12bc*/ 	.word	0x00010af0
        /*12c0*/ 	.word	0x00000006
        /*12c4*/ 	.word	0x00000000
        /*12c8*/ 	.short	0x010a
        /*12ca*/ 	.byte	0x3f
	.zero		1


	//   ....[81]....
        /*12cc*/ 	.word	0x00010b80
        /*12d0*/ 	.word	0x00000009
        /*12d4*/ 	.word	0x00000000
        /*12d8*/ 	.short	0x010a
        /*12da*/ 	.byte	0x3f
	.zero		1


	//   ....[82]....
        /*12dc*/ 	.word	0x00010c10
        /*12e0*/ 	.word	0x00000006
        /*12e4*/ 	.word	0x00000000
        /*12e8*/ 	.short	0x010a
        /*12ea*/ 	.byte	0x3f
	.zero		1


	//   ....[83]....
        /*12ec*/ 	.word	0x00010ca0
        /*12f0*/ 	.word	0x00000003
        /*12f4*/ 	.word	0x00000000
        /*12f8*/ 	.short	0x010a
        /*12fa*/ 	.byte	0x3f
	.zero		1


	//   ....[84]....
        /*12fc*/ 	.word	0x00010d10
        /*1300*/ 	.word	0x00000003
        /*1304*/ 	.word	0xfffffff8
        /*1308*/ 	.short	0x010a
        /*130a*/ 	.byte	0x3f
	.zero		1


	//   ....[85]....
        /*130c*/ 	.word	0x00010d70
        /*1310*/ 	.word	0x00000003
        /*1314*/ 	.word	0x00000000
        /*1318*/ 	.short	0x010a
        /*131a*/ 	.byte	0x3f
	.zero		1


	//   ....[86]....
        /*131c*/ 	.word	0x00010de0
        /*1320*/ 	.word	0x00000000
        /*1324*/ 	.word	0x00000000
        /*1328*/ 	.short	0x010a
        /*132a*/ 	.byte	0x3f
	.zero		1


	//   ....[87]....
        /*132c*/ 	.word	0x00010e50
        /*1330*/ 	.word	0x00000019
        /*1334*/ 	.word	0x00000008
        /*1338*/ 	.short	0x010a
        /*133a*/ 	.byte	0x3f
	.zero		1


	//   ....[88]....
        /*133c*/ 	.word	0x00010f20
        /*1340*/ 	.word	0x0000000c
        /*1344*/ 	.word	0x000000b0
        /*1348*/ 	.short	0x010a
        /*134a*/ 	.byte	0x3f
	.zero		1


	//   ....[89]....
        /*134c*/ 	.word	0x00011000
        /*1350*/ 	.word	0x00000007
        /*1354*/ 	.word	0x00000000
        /*1358*/ 	.short	0x010a
        /*135a*/ 	.byte	0x3f
	.zero		1


	//   ....[90]....
        /*135c*/ 	.word	0x00011050
        /*1360*/ 	.word	0x00000009
        /*1364*/ 	.word	0x00000000
        /*1368*/ 	.short	0x010a
        /*136a*/ 	.byte	0x3f
	.zero		1


	//   ....[91]....
        /*136c*/ 	.word	0x000110a0
        /*1370*/ 	.word	0x00000006
        /*1374*/ 	.word	0x00000000
        /*1378*/ 	.short	0x010a
        /*137a*/ 	.byte	0x3f
	.zero		1


	//   ....[92]....
        /*137c*/ 	.word	0x000110f0
        /*1380*/ 	.word	0x00000009
        /*1384*/ 	.word	0x00000000
        /*1388*/ 	.short	0x010a
        /*138a*/ 	.byte	0x3f
	.zero		1


	//   ....[93]....
        /*138c*/ 	.word	0x00011140
        /*1390*/ 	.word	0x00000006
        /*1394*/ 	.word	0x00000000
        /*1398*/ 	.short	0x010a
        /*139a*/ 	.byte	0x3f
	.zero		1


	//   ....[94]....
        /*139c*/ 	.word	0x00011190
        /*13a0*/ 	.word	0x00000009
        /*13a4*/ 	.word	0x00000000
        /*13a8*/ 	.short	0x010a
        /*13aa*/ 	.byte	0x3f
	.zero		1


	//   ....[95]....
        /*13ac*/ 	.word	0x000111e0
        /*13b0*/ 	.word	0x00000006
        /*13b4*/ 	.word	0x00000000
        /*13b8*/ 	.short	0x010a
        /*13ba*/ 	.byte	0x3f
	.zero		1


	//   ....[96]....
        /*13bc*/ 	.word	0x00011230
        /*13c0*/ 	.word	0x00000009
        /*13c4*/ 	.word	0x00000000
        /*13c8*/ 	.short	0x010a
        /*13ca*/ 	.byte	0x3f
	.zero		1


	//   ....[97]....
        /*13cc*/ 	.word	0x00011280
        /*13d0*/ 	.word	0x00000006
        /*13d4*/ 	.word	0x00000000
        /*13d8*/ 	.short	0x010a
        /*13da*/ 	.byte	0x3f
	.zero		1


	//   ....[98]....
        /*13dc*/ 	.word	0x000112d0
        /*13e0*/ 	.word	0x00000009
        /*13e4*/ 	.word	0x00000000
        /*13e8*/ 	.short	0x010a
        /*13ea*/ 	.byte	0x3f
	.zero		1


	//   ....[99]....
        /*13ec*/ 	.word	0x00011320
        /*13f0*/ 	.word	0x00000006
        /*13f4*/ 	.word	0x00000000
        /*13f8*/ 	.short	0x010a
        /*13fa*/ 	.byte	0x3f
	.zero		1


	//   ....[100]....
        /*13fc*/ 	.word	0x00011370
        /*1400*/ 	.word	0x00000009
        /*1404*/ 	.word	0x00000000
        /*1408*/ 	.short	0x010a
        /*140a*/ 	.byte	0x3f
	.zero		1


	//   ....[101]....
        /*140c*/ 	.word	0x000113c0
        /*1410*/ 	.word	0x00000006
        /*1414*/ 	.word	0x00000000
        /*1418*/ 	.short	0x010a
        /*141a*/ 	.byte	0x3f
	.zero		1


	//   ....[102]....
        /*141c*/ 	.word	0x00011410
        /*1420*/ 	.word	0x00000009
        /*1424*/ 	.word	0x00000000
        /*1428*/ 	.short	0x010a
        /*142a*/ 	.byte	0x3f
	.zero		1


	//   ....[103]....
        /*142c*/ 	.word	0x00011460
        /*1430*/ 	.word	0x00000006
        /*1434*/ 	.word	0x00000000
        /*1438*/ 	.short	0x010a
        /*143a*/ 	.byte	0x3f
	.zero		1


	//   ....[104]....
        /*143c*/ 	.word	0x000114b0
        /*1440*/ 	.word	0x00000009
        /*1444*/ 	.word	0x00000000
        /*1448*/ 	.short	0x010a
        /*144a*/ 	.byte	0x3f
	.zero		1


	//   ....[105]....
        /*144c*/ 	.word	0x00011500
        /*1450*/ 	.word	0x00000006
        /*1454*/ 	.word	0x00000000
        /*1458*/ 	.short	0x010a
        /*145a*/ 	.byte	0x3f
	.zero		1


	//   ....[106]....
        /*145c*/ 	.word	0x00011550
        /*1460*/ 	.word	0x00000009
        /*1464*/ 	.word	0x00000000
        /*1468*/ 	.short	0x010a
        /*146a*/ 	.byte	0x3f
	.zero		1


	//   ....[107]....
        /*146c*/ 	.word	0x000115a0
        /*1470*/ 	.word	0x00000006
        /*1474*/ 	.word	0x00000000
        /*1478*/ 	.short	0x010a
        /*147a*/ 	.byte	0x3f
	.zero		1


	//   ....[108]....
        /*147c*/ 	.word	0x000115f0
        /*1480*/ 	.word	0x00000009
        /*1484*/ 	.word	0x00000000
        /*1488*/ 	.short	0x010a
        /*148a*/ 	.byte	0x3f
	.zero		1


	//   ....[109]....
        /*148c*/ 	.word	0x00011640
        /*1490*/ 	.word	0x00000006
        /*1494*/ 	.word	0x00000000
        /*1498*/ 	.short	0x010a
        /*149a*/ 	.byte	0x3f
	.zero		1


	//----- nvinfo : EIATTR_NUM_MBARRIERS
	.align		4
.L_30:
        /*149c*/ 	.byte	0x03, 0x38
        /*149e*/ 	.short	0x0032


	//----- nvinfo : EIATTR_EXIT_INSTR_OFFSETS
	.align		4
        /*14a0*/ 	.byte	0x04, 0x1c
        /*14a2*/ 	.short	(.L_32 - .L_31)


	//   ....[0]....
.L_31:
        /*14a4*/ 	.word	0x00001720


	//   ....[1]....
        /*14a8*/ 	.word	0x00001780


	//   ....[2]....
        /*14ac*/ 	.word	0x0000f1d0


	//   ....[3]....
        /*14b0*/ 	.word	0x0000f200


	//   ....[4]....
        /*14b4*/ 	.word	0x00010cf0


	//----- nvinfo : EIATTR_MAX_THREADS
	.align		4
.L_32:
        /*14b8*/ 	.byte	0x04, 0x05
        /*14ba*/ 	.short	(.L_34 - .L_33)
.L_33:
        /*14bc*/ 	.word	0x00000180
        /*14c0*/ 	.word	0x00000001
        /*14c4*/ 	.word	0x00000001


	//----- nvinfo : EIATTR_CRS_STACK_SIZE
	.align		4
.L_34:
        /*14c8*/ 	.byte	0x04, 0x1e
        /*14ca*/ 	.short	(.L_36 - .L_35)
.L_35:
        /*14cc*/ 	.word	0x00000000


	//----- nvinfo : EIATTR_CBANK_PARAM_SIZE
	.align		4
.L_36:
        /*14d0*/ 	.byte	0x03, 0x19
        /*14d2*/ 	.short	0x0470


	//----- nvinfo : EIATTR_PARAM_CBANK
	.align		4
        /*14d4*/ 	.byte	0x04, 0x0a
        /*14d6*/ 	.short	(.L_38 - .L_37)
	.align		4
.L_37:
        /*14d8*/ 	.word	index@(.nv.constant0._ZN7cutlass13device_kernelINS_4gemm6kernel13GemmUniversalIN4cute5tupleIJiiiiEEENS1_10collective13CollectiveMmaINS1_37MainloopSm90TmaGmmaWarpSpecializedFP8ILi22ENS5_IJNS4_1CILi1EEENSA_ILi4EEESB_EEENS1_32KernelTmaWarpSpecializedPingpongEEENS5_IJNSA_ILi64EEENSA_ILi256EEENSA_ILi32EEEEEENS_12float_e4m3_tENS5_IJlSB_lEEESK_SL_NS4_8TiledMMAINS4_8MMA_AtomIJNS4_4SM904GMMA31MMA_64x256x32_F32E4M3E4M3_SS_TNILNSP_7ScaleInE1ELSR_1EEEEEENS4_6LayoutINS5_IJSB_SB_SB_EEENS5_IJNSA_ILi0EEESW_SW_EEEEENS5_IJNS4_10UnderscoreESZ_SZ_EEEEENS4_23SM90_TMA_LOAD_MULTICASTENS4_14ComposedLayoutINS4_7SwizzleILi1ELi4ELi3EEENS4_18smem_ptr_flag_bitsILi8EEENSU_INS5_IJNSA_ILi8EEESI_EEENS5_IJSI_SB_EEEEEEEvNS4_8identityENS4_13SM90_TMA_LOADES1C_vS1D_EENS_8epilogue10collective6detail29Sm90TmaWarpSpecializedAdapterINS1H_15DefaultEpilogueISK_SL_SL_NS1G_6thread17LinearCombinationISK_Li1EffLNS1L_9ScaleType4KindE0ELNS_15FloatRoundStyleE2ESK_EENS1_15EpilogueDefaultEEEEEvvEEEEvNT_6ParamsE)
        /*14dc*/ 	.short	0x0210
        /*14de*/ 	.short	0x0470


	//----- nvinfo : EIATTR_SW_WAR
	.align		4
.L_38:
        /*14e0*/ 	.byte	0x04, 0x36
        /*14e2*/ 	.short	(.L_40 - .L_39)
.L_39:
        /*14e4*/ 	.word	0x00000008
.L_40:


//--------------------- .nv.callgraph             --------------------------
	.section	.nv.callgraph,"",@"SHT_CUDA_CALLGRAPH"
	.align	4
	.sectionentsize	8
	.align		4
        /*0000*/ 	.word	0x00000000
	.align		4
        /*0004*/ 	.word	0xffffffff
	.align		4
        /*0008*/ 	.word	0x00000000
	.align		4
        /*000c*/ 	.word	0xfffffffe
	.align		4
        /*0010*/ 	.word	0x00000000
	.align		4
        /*0014*/ 	.word	0xfffffffd
	.align		4
        /*0018*/ 	.word	0x00000000
	.align		4
        /*001c*/ 	.word	0xfffffffc


//--------------------- .nv.constant4             --------------------------
	.section	.nv.constant4,"a",@progbits
	.align	8
	.align		8
.nv.constant4:
        /*0000*/ 	.dword	_ZN40_INTERNAL_dae65327_4_k_cu_277d0dd3_192244cuda3std3__45__cpo5beginE
	.align		8
        /*0008*/ 	.dword	_ZN40_INTERNAL_dae65327_4_k_cu_277d0dd3_192244cuda3std3__45__cpo3endE
	.align		8
        /*0010*/ 	.dword	_ZN40_INTERNAL_dae65327_4_k_cu_277d0dd3_192244cuda3std3__45__cpo6cbeginE
	.align		8
        /*0018*/ 	.dword	_ZN40_INTERNAL_dae65327_4_k_cu_277d0dd3_192244cuda3std3__45__cpo4cendE
	.align		8
        /*0020*/ 	.dword	_ZN40_INTERNAL_dae65327_4_k_cu_277d0dd3_192244cuda3std3__442_GLOBAL__N__dae65327_4_k_cu_277d0dd3_192246ignoreE
	.align		8
        /*0028*/ 	.dword	_ZN40_INTERNAL_dae65327_4_k_cu_277d0dd3_192244cuda3std3__419piecewise_constructE
	.align		8
        /*0030*/ 	.dword	_ZN40_INTERNAL_dae65327_4_k_cu_277d0dd3_192244cuda3std3__48in_placeE
	.align		8
        /*0038*/ 	.dword	_ZN40_INTERNAL_dae65327_4_k_cu_277d0dd3_192244cuda3std6ranges3__45__cpo4swapE
	.align		8
        /*0040*/ 	.dword	_ZN40_INTERNAL_dae65327_4_k_cu_277d0dd3_192244cuda3std6ranges3__45__cpo9iter_moveE
	.align		8
        /*0048*/ 	.dword	_ZN40_INTERNAL_dae65327_4_k_cu_277d0dd3_192244cute7productE
	.align		8
        /*0050*/ 	.dword	_ZN40_INTERNAL_dae65327_4_k_cu_277d0dd3_192244cute1_E


//--------------------- .text._ZN7cutlass13device_kernelINS_4gemm6kernel13GemmUniversalIN4cute5tupleIJiiiiEEENS1_10collective13CollectiveMmaINS1_37MainloopSm90TmaGmmaWarpSpecializedFP8ILi22ENS5_IJNS4_1CILi1EEENSA_ILi4EEESB_EEENS1_32KernelTmaWarpSpecializedPingpongEEENS5_IJNSA_ILi64EEENSA_ILi256EEENSA_ILi32EEEEEENS_12float_e4m3_tENS5_IJlSB_lEEESK_SL_NS4_8TiledMMAINS4_8MMA_AtomIJNS4_4SM904GMMA31MMA_64x256x32_F32E4M3E4M3_SS_TNILNSP_7ScaleInE1ELSR_1EEEEEENS4_6LayoutINS5_IJSB_SB_SB_EEENS5_IJNSA_ILi0EEESW_SW_EEEEENS5_IJNS4_10UnderscoreESZ_SZ_EEEEENS4_23SM90_TMA_LOAD_MULTICASTENS4_14ComposedLayoutINS4_7SwizzleILi1ELi4ELi3EEENS4_18smem_ptr_flag_bitsILi8EEENSU_INS5_IJNSA_ILi8EEESI_EEENS5_IJSI_SB_EEEEEEEvNS4_8identityENS4_13SM90_TMA_LOADES1C_vS1D_EENS_8epilogue10collective6detail29Sm90TmaWarpSpecializedAdapterINS1H_15DefaultEpilogueISK_SL_SL_NS1G_6thread17LinearCombinationISK_Li1EffLNS1L_9ScaleType4KindE0ELNS_15FloatRoundStyleE2ESK_EENS1_15EpilogueDefaultEEEEEvvEEEEvNT_6ParamsE --------------------------
	.section	.text._ZN7cutlass13device_kernelINS_4gemm6kernel13GemmUniversalIN4cute5tupleIJiiiiEEENS1_10collective13CollectiveMmaINS1_37MainloopSm90TmaGmmaWarpSpecializedFP8ILi22ENS5_IJNS4_1CILi1EEENSA_ILi4EEESB_EEENS1_32KernelTmaWarpSpecializedPingpongEEENS5_IJNSA_ILi64EEENSA_ILi256EEENSA_ILi32EEEEEENS_12float_e4m3_tENS5_IJlSB_lEEESK_SL_NS4_8TiledMMAINS4_8MMA_AtomIJNS4_4SM904GMMA31MMA_64x256x32_F32E4M3E4M3_SS_TNILNSP_7ScaleInE1ELSR_1EEEEEENS4_6LayoutINS5_IJSB_SB_SB_EEENS5_IJNSA_ILi0EEESW_SW_EEEEENS5_IJNS4_10UnderscoreESZ_SZ_EEEEENS4_23SM90_TMA_LOAD_MULTICASTENS4_14ComposedLayoutINS4_7SwizzleILi1ELi4ELi3EEENS4_18smem_ptr_flag_bitsILi8EEENSU_INS5_IJNSA_ILi8EEESI_EEENS5_IJSI_SB_EEEEEEEvNS4_8identityENS4_13SM90_TMA_LOADES1C_vS1D_EENS_8epilogue10collective6detail29Sm90TmaWarpSpecializedAdapterINS1H_15DefaultEpilogueISK_SL_SL_NS1G_6thread17LinearCombinationISK_Li1EffLNS1L_9ScaleType4KindE0ELNS_15FloatRoundStyleE2ESK_EENS1_15EpilogueDefaultEEEEEvvEEEEvNT_6ParamsE,"ax",@progbits
	.align	128
.text._ZN7cutlass13device_kernelINS_4gemm6kernel13GemmUniversalIN4cute5tupleIJiiiiEEENS1_10collective13CollectiveMmaINS1_37MainloopSm90TmaGmmaWarpSpecializedFP8ILi22ENS5_IJNS4_1CILi1EEENSA_ILi4EEESB_EEENS1_32KernelTmaWarpSpecializedPingpongEEENS5_IJNSA_ILi64EEENSA_ILi256EEENSA_ILi32EEEEEENS_12float_e4m3_tENS5_IJlSB_lEEESK_SL_NS4_8TiledMMAINS4_8MMA_AtomIJNS4_4SM904GMMA31MMA_64x256x32_F32E4M3E4M3_SS_TNILNSP_7ScaleInE1ELSR_1EEEEEENS4_6LayoutINS5_IJSB_SB_SB_EEENS5_IJNSA_ILi0EEESW_SW_EEEEENS5_IJNS4_10UnderscoreESZ_SZ_EEEEENS4_23SM90_TMA_LOAD_MULTICASTENS4_14ComposedLayoutINS4_7SwizzleILi1ELi4ELi3EEENS4_18smem_ptr_flag_bitsILi8EEENSU_INS5_IJNSA_ILi8EEESI_EEENS5_IJSI_SB_EEEEEEEvNS4_8identityENS4_13SM90_TMA_LOADES1C_vS1D_EENS_8epilogue10collective6detail29Sm90TmaWarpSpecializedAdapterINS1H_15DefaultEpilogueISK_SL_SL_NS1G_6thread17LinearCombinationISK_Li1EffLNS1L_9ScaleType4KindE0ELNS_15FloatRoundStyleE2ESK_EENS1_15EpilogueDefaultEEEEEvvEEEEvNT_6ParamsE:
        .type           _ZN7cutlass13device_kernelINS_4gemm6kernel13GemmUniversalIN4cute5tupleIJiiiiEEENS1_10collective13CollectiveMmaINS1_37MainloopSm90TmaGmmaWarpSpecializedFP8ILi22ENS5_IJNS4_1CILi1EEENSA_ILi4EEESB_EEENS1_32KernelTmaWarpSpecializedPingpongEEENS5_IJNSA_ILi64EEENSA_ILi256EEENSA_ILi32EEEEEENS_12float_e4m3_tENS5_IJlSB_lEEESK_SL_NS4_8TiledMMAINS4_8MMA_AtomIJNS4_4SM904GMMA31MMA_64x256x32_F32E4M3E4M3_SS_TNILNSP_7ScaleInE1ELSR_1EEEEEENS4_6LayoutINS5_IJSB_SB_SB_EEENS5_IJNSA_ILi0EEESW_SW_EEEEENS5_IJNS4_10UnderscoreESZ_SZ_EEEEENS4_23SM90_TMA_LOAD_MULTICASTENS4_14ComposedLayoutINS4_7SwizzleILi1ELi4ELi3EEENS4_18smem_ptr_flag_bitsILi8EEENSU_INS5_IJNSA_ILi8EEESI_EEENS5_IJSI_SB_EEEEEEEvNS4_8identityENS4_13SM90_TMA_LOADES1C_vS1D_EENS_8epilogue10collective6detail29Sm90TmaWarpSpecializedAdapterINS1H_15DefaultEpilogueISK_SL_SL_NS1G_6thread17LinearCombinationISK_Li1EffLNS1L_9ScaleType4KindE0ELNS_15FloatRoundStyleE2ESK_EENS1_15EpilogueDefaultEEEEEvvEEEEvNT_6ParamsE,@function
        .size           _ZN7cutlass13device_kernelINS_4gemm6kernel13GemmUniversalIN4cute5tupleIJiiiiEEENS1_10collective13CollectiveMmaINS1_37MainloopSm90TmaGmmaWarpSpecializedFP8ILi22ENS5_IJNS4_1CILi1EEENSA_ILi4EEESB_EEENS1_32KernelTmaWarpSpecializedPingpongEEENS5_IJNSA_ILi64EEENSA_ILi256EEENSA_ILi32EEEEEENS_12float_e4m3_tENS5_IJlSB_lEEESK_SL_NS4_8TiledMMAINS4_8MMA_AtomIJNS4_4SM904GMMA31MMA_64x256x32_F32E4M3E4M3_SS_TNILNSP_7ScaleInE1ELSR_1EEEEEENS4_6LayoutINS5_IJSB_SB_SB_EEENS5_IJNSA_ILi0EEESW_SW_EEEEENS5_IJNS4_10UnderscoreESZ_SZ_EEEEENS4_23SM90_TMA_LOAD_MULTICASTENS4_14ComposedLayoutINS4_7SwizzleILi1ELi4ELi3EEENS4_18smem_ptr_flag_bitsILi8EEENSU_INS5_IJNSA_ILi8EEESI_EEENS5_IJSI_SB_EEEEEEEvNS4_8identityENS4_13SM90_TMA_LOADES1C_vS1D_EENS_8epilogue10collective6detail29Sm90TmaWarpSpecializedAdapterINS1H_15DefaultEpilogueISK_SL_SL_NS1G_6thread17LinearCombinationISK_Li1EffLNS1L_9ScaleType4KindE0ELNS_15FloatRoundStyleE2ESK_EENS1_15EpilogueDefaultEEEEEvvEEEEvNT_6ParamsE,(.L_x_373 - _ZN7cutlass13device_kernelINS_4gemm6kernel13GemmUniversalIN4cute5tupleIJiiiiEEENS1_10collective13CollectiveMmaINS1_37MainloopSm90TmaGmmaWarpSpecializedFP8ILi22ENS5_IJNS4_1CILi1EEENSA_ILi4EEESB_EEENS1_32KernelTmaWarpSpecializedPingpongEEENS5_IJNSA_ILi64EEENSA_ILi256EEENSA_ILi32EEEEEENS_12float_e4m3_tENS5_IJlSB_lEEESK_SL_NS4_8TiledMMAINS4_8MMA_AtomIJNS4_4SM904GMMA31MMA_64x256x32_F32E4M3E4M3_SS_TNILNSP_7ScaleInE1ELSR_1EEEEEENS4_6LayoutINS5_IJSB_SB_SB_EEENS5_IJNSA_ILi0EEESW_SW_EEEEENS5_IJNS4_10UnderscoreESZ_SZ_EEEEENS4_23SM90_TMA_LOAD_MULTICASTENS4_14ComposedLayoutINS4_7SwizzleILi1ELi4ELi3EEENS4_18smem_ptr_flag_bitsILi8EEENSU_INS5_IJNSA_ILi8EEESI_EEENS5_IJSI_SB_EEEEEEEvNS4_8identityENS4_13SM90_TMA_LOADES1C_vS1D_EENS_8epilogue10collective6detail29Sm90TmaWarpSpecializedAdapterINS1H_15DefaultEpilogueISK_SL_SL_NS1G_6thread17LinearCombinationISK_Li1EffLNS1L_9ScaleType4KindE0ELNS_15FloatRoundStyleE2ESK_EENS1_15EpilogueDefaultEEEEEvvEEEEvNT_6ParamsE)
        .other          _ZN7cutlass13device_kernelINS_4gemm6kernel13GemmUniversalIN4cute5tupleIJiiiiEEENS1_10collective13CollectiveMmaINS1_37MainloopSm90TmaGmmaWarpSpecializedFP8ILi22ENS5_IJNS4_1CILi1EEENSA_ILi4EEESB_EEENS1_32KernelTmaWarpSpecializedPingpongEEENS5_IJNSA_ILi64EEENSA_ILi256EEENSA_ILi32EEEEEENS_12float_e4m3_tENS5_IJlSB_lEEESK_SL_NS4_8TiledMMAINS4_8MMA_AtomIJNS4_4SM904GMMA31MMA_64x256x32_F32E4M3E4M3_SS_TNILNSP_7ScaleInE1ELSR_1EEEEEENS4_6LayoutINS5_IJSB_SB_SB_EEENS5_IJNSA_ILi0EEESW_SW_EEEEENS5_IJNS4_10UnderscoreESZ_SZ_EEEEENS4_23SM90_TMA_LOAD_MULTICASTENS4_14ComposedLayoutINS4_7SwizzleILi1ELi4ELi3EEENS4_18smem_ptr_flag_bitsILi8EEENSU_INS5_IJNSA_ILi8EEESI_EEENS5_IJSI_SB_EEEEEEEvNS4_8identityENS4_13SM90_TMA_LOADES1C_vS1D_EENS_8epilogue10collective6detail29Sm90TmaWarpSpecializedAdapterINS1H_15DefaultEpilogueISK_SL_SL_NS1G_6thread17LinearCombinationISK_Li1EffLNS1L_9ScaleType4KindE0ELNS_15FloatRoundStyleE2ESK_EENS1_15EpilogueDefaultEEEEEvvEEEEvNT_6ParamsE,@"STO_CUDA_ENTRY STV_DEFAULT"
_ZN7cutlass13device_kernelINS_4gemm6kernel13GemmUniversalIN4cute5tupleIJiiiiEEENS1_10collective13CollectiveMmaINS1_37MainloopSm90TmaGmmaWarpSpecializedFP8ILi22ENS5_IJNS4_1CILi1EEENSA_ILi4EEESB_EEENS1_32KernelTmaWarpSpecializedPingpongEEENS5_IJNSA_ILi64EEENSA_ILi256EEENSA_ILi32EEEEEENS_12float_e4m3_tENS5_IJlSB_lEEESK_SL_NS4_8TiledMMAINS4_8MMA_AtomIJNS4_4SM904GMMA31MMA_64x256x32_F32E4M3E4M3_SS_TNILNSP_7ScaleInE1ELSR_1EEEEEENS4_6LayoutINS5_IJSB_SB_SB_EEENS5_IJNSA_ILi0EEESW_SW_EEEEENS5_IJNS4_10UnderscoreESZ_SZ_EEEEENS4_23SM90_TMA_LOAD_MULTICASTENS4_14ComposedLayoutINS4_7SwizzleILi1ELi4ELi3EEENS4_18smem_ptr_flag_bitsILi8EEENSU_INS5_IJNSA_ILi8EEESI_EEENS5_IJSI_SB_EEEEEEEvNS4_8identityENS4_13SM90_TMA_LOADES1C_vS1D_EENS_8epilogue10collective6detail29Sm90TmaWarpSpecializedAdapterINS1H_15DefaultEpilogueISK_SL_SL_NS1G_6thread17LinearCombinationISK_Li1EffLNS1L_9ScaleType4KindE0ELNS_15FloatRoundStyleE2ESK_EENS1_15EpilogueDefaultEEEEEvvEEEEvNT_6ParamsE:
[----:B------:R-:W0:Y:S02]  /*0000*/  LDC R1, c[0x0][0x28] ;  /* 0x00000a00ff017b82 */ /* 0x000e240000000800 */
[----:B0-----:R-:W-:Y:S01]  /*0010*/  VIADD R1, R1, 0xfffffee8 ;  /* 0xfffffee801017836 */ /* 0x001fe20000000000 */
[----:B------:R-:W0:Y:S01]  /*0020*/  S2R R2, SR_TID.X ;  /* 0x0000000000027919 */ /* 0x000e220000002100 */
[----:B------:R-:W-:Y:S01]  /*0030*/  ELECT P0, URZ, PT ;  /* 0x00000000003f782f */ /* 0x000fe20003800000 */
[----:B------:R-:W-:Y:S01]  /*0040*/  BSSY B0, `(.L_x_0) ;  /* 0x0000014000007945 */ /* 0x000fe20003800000 */
[--C-:B0-----:R-:W-:Y:S02]  /*0050*/  SHF.R.U32.HI R0, RZ, 0x5, R2.reuse ;  /* 0x00000005ff007819 */ /* 0x101fe40000011602 */
[----:B------:R-:W-:-:S03]  /*0060*/  SHF.R.U32.HI R5, RZ, 0x7, R2 ;  /* 0x00000007ff057819 */ /* 0x000fc60000011602 */
[----:B------:R-:W0:Y:S02]  /*0070*/  SHFL.IDX PT, R3, R0, RZ, 0x1f ;  /* 0x00001fff00037589 */ /* 0x000e2400000e0000 */
[----:B0-----:R-:W-:Y:S02]  /*0080*/  R2UR UR6, R3 ;  /* 0x00000000030672ca */ /* 0x001fe400000e0000 */
[----:B------:R0:W1:Y:S11]  /*0090*/  SHFL.IDX PT, R3, R5, RZ, 0x1f ;  /* 0x00001fff05037589 */ /* 0x00007600000e0000 */
[----:B------:R-:W-:-:S02]  /*00a0*/  USHF.R.S32.HI UR4, URZ, 0x1f, UR6 ;  /* 0x0000001f3f047899 */ /* 0x000fc40008011406 */
[----:B------:R-:W-:Y:S02]  /*00b0*/  ISETP.NE.OR P0, PT, RZ, UR6, !P0 ;  /* 0x00000006ff007c0c */ /* 0x000fe4000c705670 */
[----:B------:R-:W-:-:S04]  /*00c0*/  ULEA.HI UR4, UR4, UR6, URZ, 0x2 ;  /* 0x0000000604047291 */ /* 0x000fc8000f8f103f */
[----:B------:R-:W-:-:S04]  /*00d0*/  ULOP3.LUT UR4, UR4, 0xfffffffc, URZ, 0xc0, !UPT ;  /* 0xfffffffc04047892 */ /* 0x000fc8000f8ec03f */
[----:B------:R-:W-:-:S03]  /*00e0*/  UIADD3 UR6, UR6, -UR4, URZ ;  /* 0x8000000406067290 */ /* 0x000fc6000fffe03f */
[----:B01----:R-:W-:Y:S09]  /*00f0*/  @P0 BRA `(.L_x_1) ;  /* 0x0000000000200947 */ /* 0x003ff20003800000 */
[----:B------:R-:W-:Y:S02]  /*0100*/  ULDC.64 UR4, c[0x0][0x198] ;  /* 0x0000660000047ab9 */ /* 0x000fe40000000a00 */
[----:B------:R-:W-:Y:S02]  /*0110*/  UIADD3 UR8, UP0, UR4, 0xf0, URZ ;  /* 0x000000f004087890 */ /* 0x000fe4000ff1e03f */
[----:B------:R-:W-:Y:S02]  /*0120*/  UIADD3 UR4, UP1, UR4, 0x1f0, URZ ;  /* 0x000001f004047890 */ /* 0x000fe4000ff3e03f */
[----:B------:R-:W-:Y:S02]  /*0130*/  UIADD3.X UR9, URZ, UR5, URZ, UP0, !UPT ;  /* 0x000000053f097290 */ /* 0x000fe400087fe43f */
[----:B------:R-:W-:-:S07]  /*0140*/  UIADD3.X UR5, URZ, UR5, URZ, UP1, !UPT ;  /* 0x000000053f057290 */ /* 0x000fce0008ffe43f */
[----:B------:R0:W-:Y:S02]  /*0150*/  UTMACCTL.PF [UR8] ;  /* 0x00000000080079b9 */ /* 0x0001e40008040000 */
[----:B------:R0:W-:Y:S02]  /*0160*/  UTMACCTL.PF [UR4] ;  /* 0x00000000040079b9 */ /* 0x0001e40008040000 */
[----:B0-----:R-:W-:Y:S01]  /*0170*/  NOP ;  /* 0x0000000000007918 */ /* 0x001fe20000000000 */
.L_x_1:
[----:B------:R-:W-:Y:S05]  /*0180*/  BSYNC B0 ;  /* 0x0000000000007941 */ /* 0x000fea0003800000 */
.L_x_0:
[----:B------:R-:W0:Y:S01]  /*0190*/  SHFL.IDX PT, R6, R0, RZ, 0x1f ;  /* 0x00001fff00067589 */ /* 0x000e2200000e0000 */
[----:B------:R-:W-:Y:S01]  /*01a0*/  R2UR UR14, R3 ;  /* 0x00000000030e72ca */ /* 0x000fe200000e0000 */
[----:B------:R-:W-:-:S04]  /*01b0*/  UISETP.NE.AND UP0, UPT, UR6, 0x3, UPT ;  /* 0x000000030600788c */ /* 0x000fc8000bf05270 */
[----:B------:R-:W-:-:S08]  /*01c0*/  UISETP.EQ.OR UP0, UPT, UR6, URZ, !UP0 ;  /* 0x0000003f0600728c */ /* 0x000fd0000c702670 */
[----:B------:R-:W-:Y:S02]  /*01d0*/  UIADD3 UR12, UR14, -0x1, URZ ;  /* 0xffffffff0e0c7890 */ /* 0x000fe4000fffe03f */
[----:B------:R-:W-:Y:S02]  /*01e0*/  UISETP.EQ.AND UP0, UPT, UR14, URZ, UP0 ;  /* 0x0000003f0e00728c */ /* 0x000fe40008702270 */
[----:B------:R-:W-:Y:S02]  /*01f0*/  UISETP.GE.U32.AND UP1, UPT, UR12, 0x2, UPT ;  /* 0x000000020c00788c */ /* 0x000fe4000bf26070 */
[----:B------:R-:W-:Y:S01]  /*0200*/  USEL UR13, URZ, 0x1, !UP0 ;  /* 0x000000013f0d7887 */ /* 0x000fe2000c000000 */
[----:B0-----:R-:W-:-:S03]  /*0210*/  ISETP.NE.AND P0, PT, R6, RZ, PT ;  /* 0x000000ff0600720c */ /* 0x001fc60003f05270 */
[----:B------:R-:W-:-:S10]  /*0220*/  USEL UR13, UR13, 0x2, UP1 ;  /* 0x000000020d0d7887 */ /* 0x000fd40008800000 */
[----:B------:R-:W-:Y:S05]  /*0230*/  @P0 BRA `(.L_x_2) ;  /* 0x0000000000f40947 */ /* 0x000fea0003800000 */
[----:B------:R-:W-:Y:S01]  /*0240*/  ELECT P0, URZ, PT ;  /* 0x00000000003f782f */ /* 0x000fe20003800000 */
[----:B------:R-:W-:-:S12]  /*0250*/  BSSY B0, `(.L_x_2) ;  /* 0x000003b000007945 */ /* 0x000fd80003800000 */
[----:B------:R-:W-:Y:S05]  /*0260*/  @!P0 BRA `(.L_x_3) ;  /* 0x0000000000e48947 */ /* 0x000fea0003800000 */
[----:B------:R-:W0:Y:S01]  /*0270*/  S2UR UR7, SR_CgaCtaId ;  /* 0x00000000000779c3 */ /* 0x000e220000008800 */
[----:B------:R-:W-:Y:S01]  /*0280*/  UMOV UR4, 0x400 ;  /* 0x0000040000047882 */ /* 0x000fe20000000000 */
[----:B------:R-:W-:Y:S01]  /*0290*/  UMOV UR5, 0x1 ;  /* 0x0000000100057882 */ /* 0x000fe20000000000 */
[----:B------:R-:W-:Y:S02]  /*02a0*/  UMOV UR8, 0x4 ;  /* 0x0000000400087882 */ /* 0x000fe40000000000 */
[----:B------:R-:W-:-:S04]  /*02b0*/  UIADD3 UR8, -UR8, 0x100000, URZ ;  /* 0x0010000008087890 */ /* 0x000fc8000fffe13f */
[----:B------:R-:W-:Y:S02]  /*02c0*/  USHF.L.U32 UR9, UR8, 0xb, URZ ;  /* 0x0000000b08097899 */ /* 0x000fe4000800063f */
[----:B------:R-:W-:Y:S02]  /*02d0*/  USHF.L.U32 UR8, UR8, 0x1, URZ ;  /* 0x0000000108087899 */ /* 0x000fe4000800063f */
[----:B0-----:R-:W-:Y:S02]  /*02e0*/  ULEA UR7, UR7, UR4, 0x18 ;  /* 0x0000000407077291 */ /* 0x001fe4000f8ec03f */
[----:B------:R-:W-:-:S04]  /*02f0*/  UIADD3 UR4, -UR5, 0x100000, URZ ;  /* 0x0010000005047890 */ /* 0x000fc8000fffe13f */
[----:B------:R-:W-:Y:S02]  /*0300*/  USHF.L.U32 UR5, UR4, 0xb, URZ ;  /* 0x0000000b04057899 */ /* 0x000fe4000800063f */
[----:B------:R-:W-:Y:S01]  /*0310*/  USHF.L.U32 UR4, UR4, 0x1, URZ ;  /* 0x0000000104047899 */ /* 0x000fe2000800063f */
[----:B------:R-:W0:Y:S11]  /*0320*/  FENCE.VIEW.ASYNC.S ;  /* 0x00000000000073c6 */ /* 0x000e360000000000 */
[----:B0-----:R0:W1:Y:S01]  /*0330*/  SYNCS.EXCH.64 URZ, [UR7], UR4 ;  /* 0x00000004073f75b2 */ /* 0x0010620008000100 */
[----:B------:R0:W2:Y:S01]  /*0340*/  SYNCS.EXCH.64 URZ, [UR7+0xb0], UR8 ;  /* 0x0000b008073f75b2 */ /* 0x0000a20008000100 */
[----:B------:R0:W3:Y:S01]  /*0350*/  SYNCS.EXCH.64 URZ, [UR7+0x8], UR4 ;  /* 0x00000804073f75b2 */ /* 0x0000e20008000100 */
[----:B------:R0:W4:Y:S01]  /*0360*/  SYNCS.EXCH.64 URZ, [UR7+0xb8], UR8 ;  /* 0x0000b808073f75b2 */ /* 0x0001220008000100 */
[----:B------:R0:W0:Y:S01]  /*0370*/  SYNCS.EXCH.64 URZ, [UR7+0x10], UR4 ;  /* 0x00001004073f75b2 */ /* 0x0000220008000100 */
        /* <DEDUP_REMOVED lines=39> */
[----:B-1234-:R-:W-:Y:S01]  /*05f0*/  NOP ;  /* 0x0000000000007918 */ /* 0x01efe20000000000 */
.L_x_3:
[----:B0-----:R-:W-:Y:S05]  /*0600*/  BSYNC B0 ;  /* 0x0000000000007941 */ /* 0x001fea0003800000 */
.L_x_2:
[----:B------:R-:W-:Y:S01]  /*0610*/  SHF.R.S32.HI R3, RZ, 0x1f, R2 ;  /* 0x0000001fff037819 */ /* 0x000fe20000011402 */
[----:B------:R-:W0:Y:S01]  /*0620*/  SHFL.IDX PT, R8, R0, RZ, 0x1f ;  /* 0x00001fff00087589 */ /* 0x000e2200000e0000 */
[----:B------:R-:W-:Y:S02]  /*0630*/  ELECT P0, URZ, PT ;  /* 0x00000000003f782f */ /* 0x000fe40003800000 */
[----:B------:R-:W-:Y:S02]  /*0640*/  SHF.R.S32.HI R9, RZ, 0x1f, R6 ;  /* 0x0000001fff097819 */ /* 0x000fe40000011406 */
[----:B------:R-:W-:Y:S02]  /*0650*/  ELECT P1, URZ, PT ;  /* 0x00000000003f782f */ /* 0x000fe40003820000 */
[----:B------:R-:W-:Y:S01]  /*0660*/  LEA.HI R3, R3, R2, RZ, 0x7 ;  /* 0x0000000203037211 */ /* 0x000fe200078f38ff */
[----:B------:R-:W1:Y:S01]  /*0670*/  SHFL.IDX PT, R10, R0, RZ, 0x1f ;  /* 0x00001fff000a7589 */ /* 0x000e6200000e0000 */
[----:B------:R-:W-:Y:S01]  /*0680*/  LEA.HI R9, R9, R6, RZ, 0x2 ;  /* 0x0000000609097211 */ /* 0x000fe200078f10ff */
[----:B------:R-:W2:Y:S01]  /*0690*/  S2UR UR15, SR_CTAID.X ;  /* 0x00000000000f79c3 */ /* 0x000ea20000002500 */
[----:B------:R-:W-:Y:S01]  /*06a0*/  LOP3.LUT R3, R3, 0xffffff80, RZ, 0xc0, !PT ;  /* 0xffffff8003037812 */ /* 0x000fe200078ec0ff */
[----:B------:R-:W3:Y:S01]  /*06b0*/  S2R R4, SR_CTAID.Y ;  /* 0x0000000000047919 */ /* 0x000ee20000002600 */
[----:B------:R-:W-:Y:S01]  /*06c0*/  LOP3.LUT R9, R9, 0x3ffffffc, RZ, 0xc0, !PT ;  /* 0x3ffffffc09097812 */ /* 0x000fe200078ec0ff */
[----:B------:R-:W-:Y:S01]  /*06d0*/  ULDC UR4, c[0x0][0x154] ;  /* 0x0000550000047ab9 */ /* 0x000fe20000000800 */
[----:B------:R-:W-:Y:S01]  /*06e0*/  ULDC UR5, c[0x0][0x150] ;  /* 0x0000540000057ab9 */ /* 0x000fe20000000800 */
[----:B------:R-:W-:Y:S01]  /*06f0*/  IMAD.IADD R3, R2, 0x1, -R3 ;  /* 0x0000000102037824 */ /* 0x000fe200078e0a03 */
[----:B------:R-:W-:Y:S01]  /*0700*/  UMOV UR9, 0x80 ;  /* 0x0000008000097882 */ /* 0x000fe20000000000 */
[----:B------:R-:W-:Y:S01]  /*0710*/  IMAD.IADD R6, R6, 0x1, -R9 ;  /* 0x0000000106067824 */ /* 0x000fe200078e0a09 */
[----:B------:R-:W4:Y:S01]  /*0720*/  LDC R15, c[0x0][0x148] ;  /* 0x00005200ff0f7b82 */ /* 0x000f220000000800 */
[----:B------:R-:W5:Y:S01]  /*0730*/  SHFL.IDX PT, R9, R5, RZ, 0x1f ;  /* 0x00001fff05097589 */ /* 0x000f6200000e0000 */
[----:B------:R-:W-:Y:S01]  /*0740*/  SHF.R.S32.HI R12, RZ, 0x1f, R3 ;  /* 0x0000001fff0c7819 */ /* 0x000fe20000011403 */
[----:B------:R-:W-:Y:S01]  /*0750*/  NOP ;  /* 0x0000000000007918 */ /* 0x000fe20000000000 */
[----:B------:R-:W-:Y:S01]  /*0760*/  NOP ;  /* 0x0000000000007918 */ /* 0x000fe20000000000 */
[----:B------:R-:W-:-:S02]  /*0770*/  ISETP.NE.AND P4, PT, RZ, UR14, PT ;  /* 0x0000000eff007c0c */ /* 0x000fc4000bf85270 */
[----:B------:R-:W-:Y:S02]  /*0780*/  LEA.HI R7, R12, R3, RZ, 0x3 ;  /* 0x000000030c077211 */ /* 0x000fe400078f18ff */
[----:B0-----:R-:W-:Y:S02]  /*0790*/  ISETP.NE.OR P0, PT, R8, RZ, !P0 ;  /* 0x000000ff0800720c */ /* 0x001fe40004705670 */
[--C-:B------:R-:W-:Y:S02]  /*07a0*/  SHF.R.S32.HI R8, RZ, 0x3, R7.reuse ;  /* 0x00000003ff087819 */ /* 0x100fe40000011407 */
[----:B------:R-:W-:Y:S02]  /*07b0*/  SHF.R.S32.HI R7, RZ, 0x1f, R7 ;  /* 0x0000001fff077819 */ /* 0x000fe40000011407 */
[----:B-1----:R-:W-:Y:S02]  /*07c0*/  ISETP.NE.OR P1, PT, R10, RZ, !P1 ;  /* 0x000000ff0a00720c */ /* 0x002fe40004f25670 */
[----:B------:R-:W-:-:S04]  /*07d0*/  LEA.HI R7, R7, R8, RZ, 0x2 ;  /* 0x0000000807077211 */ /* 0x000fc800078f10ff */
[----:B------:R-:W-:Y:S01]  /*07e0*/  LOP3.LUT R7, R7, 0xfffffffc, RZ, 0xc0, !PT ;  /* 0xfffffffc07077812 */ /* 0x000fe200078ec0ff */
[----:B------:R-:W-:Y:S01]  /*07f0*/  VOTEU.ALL UP1, P0 ;  /* 0x00000000003f7886 */ /* 0x000fe20000020000 */
[----:B------:R-:W-:Y:S01]  /*0800*/  VOTEU.ALL UP0, P0 ;  /* 0x00000000003f7886 */ /* 0x000fe20000000000 */
[----:B---3--:R-:W-:Y:S02]  /*0810*/  I2FP.F32.U32 R0, R4 ;  /* 0x0000000400007245 */ /* 0x008fe40000201000 */
[----:B------:R-:W-:Y:S01]  /*0820*/  IMAD.IADD R7, R8, 0x1, -R7 ;  /* 0x0000000108077824 */ /* 0x000fe200078e0a07 */
[----:B------:R-:W0:Y:S01]  /*0830*/  @!UP1 S2UR UR8, SR_CgaCtaId ;  /* 0x00000000000899c3 */ /* 0x000e220000008800 */
[----:B------:R-:W-:Y:S01]  /*0840*/  VOTEU.ALL UP2, P1 ;  /* 0x00000000003f7886 */ /* 0x000fe20000840000 */
[----:B------:R-:W-:Y:S01]  /*0850*/  @!UP1 UMOV UR7, 0x400 ;  /* 0x0000040000079882 */ /* 0x000fe20000000000 */
[----:B------:R-:W-:Y:S01]  /*0860*/  IMAD R6, R6, 0x4, R7 ;  /* 0x0000000406067824 */ /* 0x000fe200078e0207 */
[----:B------:R-:W-:Y:S01]  /*0870*/  VOTEU.ALL UP3, P1 ;  /* 0x00000000003f7886 */ /* 0x000fe20000860000 */
[----:B------:R-:W-:Y:S01]  /*0880*/  VOTEU.ALL UP4, P1 ;  /* 0x00000000003f7886 */ /* 0x000fe20000880000 */
[----:B------:R-:W-:Y:S01]  /*0890*/  @!UP2 UMOV UR10, 0x400 ;  /* 0x00000400000aa882 */ /* 0x000fe20000000000 */
[----:B------:R-:W-:Y:S01]  /*08a0*/  IMAD.SHL.U32 R7, R6, 0x4, RZ ;  /* 0x0000000406077824 */ /* 0x000fe200078e00ff */
[----:B------:R-:W1:Y:S01]  /*08b0*/  @!UP2 S2UR UR11, SR_CgaCtaId ;  /* 0x00000000000ba9c3 */ /* 0x000e620000008800 */
[----:B------:R-:W-:Y:S01]  /*08c0*/  VOTEU.ALL UP5, P1 ;  /* 0x00000000003f7886 */ /* 0x000fe200008a0000 */
[----:B-----5:R-:W-:-:S02]  /*08d0*/  R2UR UR17, R9 ;  /* 0x00000000091172ca */ /* 0x020fc400000e0000 */
[----:B------:R-:W-:Y:S01]  /*08e0*/  LOP3.LUT R11, R6, 0xc, R7, 0x78, !PT ;  /* 0x0000000c060b7812 */ /* 0x000fe200078e7807 */
[----:B------:R-:W-:Y:S01]  /*08f0*/  FMUL R7, R0, UR4 ;  /* 0x0000000400077c20 */ /* 0x000fe20008400000 */
[----:B--2---:R-:W-:Y:S01]  /*0900*/  I2FP.F32.U32 R0, UR15 ;  /* 0x0000000f00007c45 */ /* 0x004fe20008201000 */
[----:B------:R-:W-:Y:S01]  /*0910*/  UMOV UR4, 0x20 ;  /* 0x0000002000047882 */ /* 0x000fe20000000000 */
[----:B------:R-:W2:Y:S01]  /*0920*/  LDC R8, c[0x0][0x140] ;  /* 0x00005000ff087b82 */ /* 0x000ea20000000800 */
[----:B------:R3:W-:Y:S02]  /*0930*/  STL [R1+0x7c], R11 ;  /* 0x00007c0b01007387 */ /* 0x0007e40000100800 */
[----:B------:R-:W-:Y:S01]  /*0940*/  FMUL R0, R0, UR5 ;  /* 0x0000000500007c20 */ /* 0x000fe20008400000 */
[----:B------:R-:W5:Y:S01]  /*0950*/  F2I.U32.TRUNC.NTZ R7, R7 ;  /* 0x0000000700077305 */ /* 0x000f62000020f000 */
[----:B------:R-:W-:-:S04]  /*0960*/  @!UP1 UIADD3 UR4, -UR4, 0x100000, URZ ;  /* 0x0010000004049890 */ /* 0x000fc8000fffe13f */
[----:B------:R-:W-:Y:S02]  /*0970*/  @!UP1 USHF.L.U32 UR5, UR4, 0xb, URZ ;  /* 0x0000000b04059899 */ /* 0x000fe4000800063f */
[----:B------:R-:W-:Y:S01]  /*0980*/  @!UP1 USHF.L.U32 UR4, UR4, 0x1, URZ ;  /* 0x0000000104049899 */ /* 0x000fe2000800063f */
[----:B------:R-:W3:Y:S01]  /*0990*/  LDC R6, c[0x0][0x144] ;  /* 0x00005100ff067b82 */ /* 0x000ee20000000800 */
[----:B0-----:R-:W-:Y:S02]  /*09a0*/  @!UP1 ULEA UR7, UR8, UR7, 0x18 ;  /* 0x0000000708079291 */ /* 0x001fe4000f8ec03f */
[----:B------:R-:W-:-:S04]  /*09b0*/  @!UP2 UIADD3 UR8, -UR9, 0x100000, URZ ;  /* 0x001000000908a890 */ /* 0x000fc8000fffe13f */
[----:B------:R-:W-:Y:S02]  /*09c0*/  @!UP2 USHF.L.U32 UR9, UR8, 0xb, URZ ;  /* 0x0000000b0809a899 */ /* 0x000fe4000800063f */
[----:B------:R-:W-:Y:S01]  /*09d0*/  @!UP2 USHF.L.U32 UR8, UR8, 0x1, URZ ;  /* 0x000000010808a899 */ /* 0x000fe2000800063f */
[----:B------:R-:W0:Y:S01]  /*09e0*/  F2I.U32.TRUNC.NTZ R0, R0 ;  /* 0x0000000000007305 */ /* 0x000e22000020f000 */
[----:B------:R-:W-:Y:S01]  /*09f0*/  VOTEU.ALL UP1, P0 ;  /* 0x00000000003f7886 */ /* 0x000fe20000020000 */
[----:B------:R-:W-:Y:S01]  /*0a00*/  LOP3.LUT P0, RZ, R3, 0x7, RZ, 0xc0, !PT ;  /* 0x0000000703ff7812 */ /* 0x000fe2000780c0ff */
[----:B-1----:R-:W-:Y:S01]  /*0a10*/  @!UP2 ULEA UR10, UR11, UR10, 0x18 ;  /* 0x0000000a0b0aa291 */ /* 0x002fe2000f8ec03f */
[----:B------:R-:W-:Y:S01]  /*0a20*/  VOTEU.ALL UP2, P1 ;  /* 0x00000000003f7886 */ /* 0x000fe20000840000 */
[----:B-----5:R-:W-:Y:S01]  /*0a30*/  IMAD.MOV R16, RZ, RZ, -R7 ;  /* 0x000000ffff107224 */ /* 0x020fe200078e0a07 */
[----:B------:R-:W-:Y:S01]  /*0a40*/  ISETP.LT.U32.AND P0, PT, R11, 0x4, !P0 ;  /* 0x000000040b00780c */ /* 0x000fe20004701070 */
[----:B------:R-:W1:Y:S02]  /*0a50*/  FENCE.VIEW.ASYNC.S ;  /* 0x00000000000073c6 */ /* 0x000e640000000000 */
[----:B-1----:R1:W1:Y:S01]  /*0a60*/  @!UP0 SYNCS.EXCH.64 URZ, [UR7+0x190], UR4 ;  /* 0x00019004073f85b2 */ /* 0x0022620008000100 */
[----:B--2---:R-:W-:Y:S01]  /*0a70*/  ISETP.EQ.U32.AND P2, PT, R8, 0x1, PT ;  /* 0x000000010800780c */ /* 0x004fe20003f42070 */
[----:B0-----:R-:W-:-:S02]  /*0a80*/  IMAD.MOV R7, RZ, RZ, -R0 ;  /* 0x000000ffff077224 */ /* 0x001fc400078e0a00 */
[----:B----4-:R-:W-:Y:S02]  /*0a90*/  IMAD R0, R15, R16, R4 ;  /* 0x000000100f007224 */ /* 0x010fe400078e0204 */
[----:B---3--:R-:W-:-:S03]  /*0aa0*/  IMAD R14, R6, R7, UR15 ;  /* 0x0000000f060e7e24 */ /* 0x008fc6000f8e0207 */
[----:B------:R-:W-:Y:S01]  /*0ab0*/  ISETP.NE.AND P1, PT, R0, R11, PT ;  /* 0x0000000b0000720c */ /* 0x000fe20003f25270 */
[----:B------:R0:W2:Y:S01]  /*0ac0*/  @!UP1 SYNCS.EXCH.64 URZ, [UR7+0x198], UR4 ;  /* 0x00019804073f95b2 */ /* 0x0000a20008000100 */
[----:B------:R-:W-:Y:S02]  /*0ad0*/  NOP ;  /* 0x0000000000007918 */ /* 0x000fe40000000000 */
[----:B------:R-:W-:-:S04]  /*0ae0*/  ISETP.EQ.OR P1, PT, R14, RZ, !P1 ;  /* 0x000000ff0e00720c */ /* 0x000fc80004f22670 */
[----:B------:R-:W-:Y:S01]  /*0af0*/  PLOP3.LUT P0, PT, P0, P1, PT, 0x80, 0x0 ;  /* 0x000000000000781c */ /* 0x000fe20000703070 */
[----:B------:R0:W3:Y:S01]  /*0b00*/  @!UP2 SYNCS.EXCH.64 URZ, [UR10+0x170], UR8 ;  /* 0x000170080a3fa5b2 */ /* 0x0000e20008000100 */
[----:B------:R0:W4:Y:S01]  /*0b10*/  @!UP3 SYNCS.EXCH.64 URZ, [UR10+0x178], UR8 ;  /* 0x000178080a3fb5b2 */ /* 0x0001220008000100 */
[----:B------:R0:W0:Y:S01]  /*0b20*/  @!UP4 SYNCS.EXCH.64 URZ, [UR10+0x180], UR8 ;  /* 0x000180080a3fc5b2 */ /* 0x0000220008000100 */
[----:B------:R0:W0:Y:S01]  /*0b30*/  @!UP5 SYNCS.EXCH.64 URZ, [UR10+0x188], UR8 ;  /* 0x000188080a3fd5b2 */ /* 0x0000220008000100 */
[----:B------:R-:W-:Y:S01]  /*0b40*/  NOP ;  /* 0x0000000000007918 */ /* 0x000fe20000000000 */
[----:B-1----:R-:W-:Y:S07]  /*0b50*/  @!P2 BRA `(.L_x_4) ;  /* 0x000000000008a947 */ /* 0x002fee0003800000 */
[----:B0-234-:R-:W-:Y:S01]  /*0b60*/  UCGABAR_ARV ;  /* 0x00000000000079c7 */ /* 0x01dfe20008000000 */
[----:B------:R-:W-:Y:S05]  /*0b70*/  BRA `(.L_x_5) ;  /* 0x0000000000047947 */ /* 0x000fea0003800000 */
.L_x_4:
[----:B0-234-:R-:W-:Y:S01]  /*0b80*/  NOP ;  /* 0x0000000000007918 */ /* 0x01dfe20000000000 */
.L_x_5:
[----:B------:R-:W-:Y:S01]  /*0b90*/  ULDC.64 UR4, c[0x0][0x598] ;  /* 0x0001660000047ab9 */ /* 0x000fe20000000a00 */
[----:B------:R-:W-:Y:S01]  /*0ba0*/  ULDC.64 UR22, c[0x0][0x208] ;  /* 0x0000820000167ab9 */ /* 0x000fe20000000a00 */
[----:B------:R-:W-:-:S04]  /*0bb0*/  ISETP.NE.U32.AND P1, PT, RZ, UR4, PT ;  /* 0x00000004ff007c0c */ /* 0x000fc8000bf25070 */
[----:B------:R-:W-:-:S13]  /*0bc0*/  ISETP.NE.AND.EX P1, PT, RZ, UR5, PT, P1 ;  /* 0x00000005ff007c0c */ /* 0x000fda000bf25310 */
[----:B------:R-:W-:Y:S05]  /*0bd0*/  @!P1 BRA `(.L_x_6) ;  /* 0x0000000000209947 */ /* 0x000fea0003800000 */
[----:B------:R-:W0:Y:S02]  /*0be0*/  LDC.64 R6, c[0x0][0x598] ;  /* 0x00016600ff067b82 */ /* 0x000e240000000a00 */
[----:B0-----:R-:W2:Y:S02]  /*0bf0*/  LDG.E.64 R6, desc[UR22][R6.64] ;  /* 0x0000001606067981 */ /* 0x001ea4000c1e1b00 */
[----:B--2---:R-:W-:-:S04]  /*0c00*/  ISETP.NE.U32.AND P1, PT, R6, RZ, PT ;  /* 0x000000ff0600720c */ /* 0x004fc80003f25070 */
[----:B------:R-:W-:-:S13]  /*0c10*/  ISETP.NE.AND.EX P1, PT, R7, RZ, PT, P1 ;  /* 0x000000ff0700720c */ /* 0x000fda0003f25310 */
[----:B------:R-:W-:Y:S05]  /*0c20*/  @!P1 BRA `(.L_x_6) ;  /* 0x00000000000c9947 */ /* 0x000fea0003800000 */
[----:B------:R-:W2:Y:S02]  /*0c30*/  LD.E R6, desc[UR22][R6.64] ;  /* 0x0000001606067980 */ /* 0x000ea4000c101900 */
[----:B--2---:R-:W-:Y:S01]  /*0c40*/  R2UR UR25, R6 ;  /* 0x00000000061972ca */ /* 0x004fe200000e0000 */
[----:B------:R-:W-:-:S14]  /*0c50*/  BRA `(.L_x_7) ;  /* 0x0000000000247947 */ /* 0x000fdc0003800000 */
.L_x_6:
[----:B------:R-:W-:Y:S02]  /*0c60*/  ULDC.64 UR4, c[0x0][0x588] ;  /* 0x0001620000047ab9 */ /* 0x000fe40000000a00 */
[----:B------:R-:W-:-:S04]  /*0c70*/  ISETP.NE.U32.AND P1, PT, RZ, UR4, PT ;  /* 0x00000004ff007c0c */ /* 0x000fc8000bf25070 */
[----:B------:R-:W-:-:S13]  /*0c80*/  ISETP.NE.AND.EX P1, PT, RZ, UR5, PT, P1 ;  /* 0x00000005ff007c0c */ /* 0x000fda000bf25310 */
[----:B------:R-:W-:Y:S05]  /*0c90*/  @!P1 BRA `(.L_x_8) ;  /* 0x0000000000109947 */ /* 0x000fea0003800000 */
[----:B------:R-:W0:Y:S02]  /*0ca0*/  LDC.64 R6, c[0x0][0x588] ;  /* 0x00016200ff067b82 */ /* 0x000e240000000a00 */
[----:B0-----:R-:W2:Y:S02]  /*0cb0*/  LDG.E R6, desc[UR22][R6.64] ;  /* 0x0000001606067981 */ /* 0x001ea4000c1e1900 */
[----:B--2---:R-:W-:Y:S01]  /*0cc0*/  R2UR UR25, R6 ;  /* 0x00000000061972ca */ /* 0x004fe200000e0000 */
[----:B------:R-:W-:-:S14]  /*0cd0*/  BRA `(.L_x_7) ;  /* 0x0000000000047947 */ /* 0x000fdc0003800000 */
.L_x_8:
[----:B------:R-:W-:-:S05]  /*0ce0*/  ULDC UR25, c[0x0][0x580] ;  /* 0x0001600000197ab9 */ /* 0x000fca0000000800 */
.L_x_7:
[----:B------:R-:W-:Y:S02]  /*0cf0*/  ULDC.64 UR4, c[0x0][0x5a0] ;  /* 0x0001680000047ab9 */ /* 0x000fe40000000a00 */
        /* <DEDUP_REMOVED lines=11> */
.L_x_9:
        /* <DEDUP_REMOVED lines=8> */
.L_x_11:
[----:B------:R-:W-:-:S05]  /*0e30*/  ULDC UR26, c[0x0][0x584] ;  /* 0x00016100001a7ab9 */ /* 0x000fca0000000800 */
.L_x_10:
[----:B------:R-:W0:Y:S01]  /*0e40*/  LDC R0, c[0x0][0x65c] ;  /* 0x00019700ff007b82 */ /* 0x000e220000000800 */
[----:B------:R-:W-:Y:S01]  /*0e50*/  IMAD.U32 R6, RZ, RZ, UR15 ;  /* 0x0000000fff067e24 */ /* 0x000fe2000f8e00ff */
[----:B------:R-:W-:Y:S01]  /*0e60*/  UISETP.NE.AND UP0, UPT, UR14, 0x2, UPT ;  /* 0x000000020e00788c */ /* 0x000fe2000bf05270 */
[----:B------:R-:W-:Y:S01]  /*0e70*/  IMAD.MOV.U32 R7, RZ, RZ, RZ ;  /* 0x000000ffff077224 */ /* 0x000fe200078e00ff */
[----:B------:R-:W-:Y:S01]  /*0e80*/  ULDC UR7, c[0x0][0x28c] ;  /* 0x0000a30000077ab9 */ /* 0x000fe20000000800 */
[----:B------:R-:W-:Y:S01]  /*0e90*/  UMOV UR5, URZ ;  /* 0x0000003f00057c82 */ /* 0x000fe20008000000 */
[----:B------:R-:W-:Y:S02]  /*0ea0*/  UIADD3 UR7, UR7, 0x1f, URZ ;  /* 0x0000001f07077890 */ /* 0x000fe4000fffe03f */
[----:B------:R-:W-:Y:S01]  /*0eb0*/  PLOP3.LUT P1, PT, PT, PT, UP0, 0x80, 0x0 ;  /* 0x000000000000781c */ /* 0x000fe20003f2f008 */
[----:B------:R-:W-:Y:S01]  /*0ec0*/  UMOV UR4, URZ ;  /* 0x0000003f00047c82 */ /* 0x000fe20008000000 */
[----:B------:R-:W-:Y:S01]  /*0ed0*/  USHF.R.S32.HI UR10, URZ, 0x1f, UR7 ;  /* 0x0000001f3f0a7899 */ /* 0x000fe20008011407 */
[----:B------:R-:W-:-:S03]  /*0ee0*/  ULDC.64 UR18, c[0x0][0x650] ;  /* 0x0001940000127ab9 */ /* 0x000fc60000000a00 */
[----:B------:R-:W-:-:S04]  /*0ef0*/  ULEA.HI UR10, UR10, UR7, URZ, 0x5 ;  /* 0x000000070a0a7291 */ /* 0x000fc8000f8f283f */
[----:B------:R-:W-:Y:S01]  /*0f00*/  USHF.R.S32.HI UR14, URZ, 0x5, UR10 ;  /* 0x000000053f0e7899 */ /* 0x000fe2000801140a */
[----:B0-----:R-:W-:-:S13]  /*0f10*/  ISETP.NE.AND P3, PT, R0, 0x1, PT ;  /* 0x000000010000780c */ /* 0x001fda0003f65270 */
[----:B------:R-:W0:Y:S01]  /*0f20*/  @P3 LDC R9, c[0x0][0x10] ;  /* 0x00000400ff093b82 */ /* 0x000e220000000800 */
[----:B------:R-:W-:-:S07]  /*0f30*/  @P3 IMAD.MOV.U32 R5, RZ, RZ, RZ ;  /* 0x000000ffff053224 */ /* 0x000fce00078e00ff */
[----:B------:R-:W1:Y:S01]  /*0f40*/  @!P3 LDC R11, c[0x0][0xc] ;  /* 0x00000300ff0bbb82 */ /* 0x000e620000000800 */
[----:B------:R-:W-:Y:S01]  /*0f50*/  ULDC UR8, c[0x0][0xc] ;  /* 0x0000030000087ab9 */ /* 0x000fe20000000800 */
[----:B------:R-:W-:Y:S01]  /*0f60*/  ULDC UR9, c[0x0][0x10] ;  /* 0x0000040000097ab9 */ /* 0x000fe20000000800 */
[----:B------:R-:W-:Y:S01]  /*0f70*/  ULDC UR7, c[0x0][0x14] ;  /* 0x0000050000077ab9 */ /* 0x000fe20000000800 */
[----:B------:R-:W-:-:S04]  /*0f80*/  UIMAD.WIDE.U32 UR8, UR8, UR9, URZ ;  /* 0x00000009080872a5 */ /* 0x000fc8000f8e003f */
[----:B------:R-:W-:Y:S01]  /*0f90*/  UIMAD.WIDE.U32 UR20, UR8, UR7, URZ ;  /* 0x00000007081472a5 */ /* 0x000fe2000f8e003f */
[----:B0-----:R-:W-:Y:S01]  /*0fa0*/  @P3 IMAD.WIDE.U32 R8, R9, UR15, R4 ;  /* 0x0000000f09083c25 */ /* 0x001fe2000f8e0004 */
[----:B------:R-:W-:-:S03]  /*0fb0*/  UIMAD UR15, UR9, UR7, URZ ;  /* 0x00000007090f72a4 */ /* 0x000fc6000f8e023f */
[----:B------:R-:W-:Y:S01]  /*0fc0*/  @P3 IMAD.MOV.U32 R13, RZ, RZ, R8 ;  /* 0x000000ffff0d3224 */ /* 0x000fe200078e0008 */
[----:B------:R-:W-:Y:S01]  /*0fd0*/  UIADD3 UR15, UR21, UR15, URZ ;  /* 0x0000000f150f7290 */ /* 0x000fe2000fffe03f */
[----:B-1----:R-:W-:-:S04]  /*0fe0*/  @!P3 IMAD.WIDE.U32 R6, R4, R11, R6 ;  /* 0x0000000b0406b225 */ /* 0x002fc800078e0006 */
[----:B------:R-:W-:Y:S02]  /*0ff0*/  @P3 IMAD.MOV.U32 R11, RZ, RZ, RZ ;  /* 0x000000ffff0b3224 */ /* 0x000fe400078e00ff */
[----:B------:R-:W-:Y:S02]  /*1000*/  @!P3 IMAD.MOV.U32 R13, RZ, RZ, R6 ;  /* 0x000000ffff0db224 */ /* 0x000fe400078e0006 */
[----:B------:R-:W-:Y:S02]  /*1010*/  @P3 IMAD.IADD R10, R9, 0x1, R11 ;  /* 0x00000001090a3824 */ /* 0x000fe400078e020b */
[----:B------:R-:W-:Y:S01]  /*1020*/  @!P3 IMAD.MOV.U32 R10, RZ, RZ, R7 ;  /* 0x000000ffff0ab224 */ /* 0x000fe200078e0007 */
[----:B------:R0:W-:Y:S01]  /*1030*/  STL [R1+0x84], R13 ;  /* 0x0000840d01007387 */ /* 0x0001e20000100800 */
[----:B------:R-:W-:Y:S02]  /*1040*/  IMAD.MOV.U32 R17, RZ, RZ, R13 ;  /* 0x000000ffff117224 */ /* 0x000fe400078e000d */
[----:B------:R-:W-:Y:S01]  /*1050*/  IMAD.MOV.U32 R22, RZ, RZ, R10 ;  /* 0x000000ffff167224 */ /* 0x000fe200078e000a */
[----:B------:R0:W-:Y:S01]  /*1060*/  STL [R1+0x80], R10 ;  /* 0x0000800a01007387 */ /* 0x0001e20000100800 */
[----:B------:R-:W-:Y:S05]  /*1070*/  @P1 BRA `(.L_x_12) ;  /* 0x0000000000281947 */ /* 0x000fea0003800000 */
[----:B------:R-:W-:Y:S01]  /*1080*/  IADD3 R17, P1, R17, UR20, RZ ;  /* 0x0000001411117c10 */ /* 0x000fe2000ff3e0ff */
[----:B------:R-:W-:Y:S02]  /*1090*/  UISETP.GE.U32.AND UP0, UPT, UR14, 0x16, UPT ;  /* 0x000000160e00788c */ /* 0x000fe4000bf06070 */
[----:B------:R-:W-:Y:S01]  /*10a0*/  UIMAD.WIDE.U32 UR4, UR14, -0x45d1745d, URZ ;  /* 0xba2e8ba30e0478a5 */ /* 0x000fe2000f8e003f */
[----:B------:R-:W-:Y:S01]  /*10b0*/  IADD3.X R22, R22, UR15, RZ, P1, !PT ;  /* 0x0000000f16167c10 */ /* 0x000fe20008ffe4ff */
[----:B------:R1:W-:Y:S02]  /*10c0*/  STL [R1+0x84], R17 ;  /* 0x0000841101007387 */ /* 0x0003e40000100800 */
[----:B------:R-:W-:Y:S02]  /*10d0*/  USHF.R.U32.HI UR5, URZ, 0x4, UR5 ;  /* 0x000000043f057899 */ /* 0x000fe40008011605 */
[----:B------:R1:W-:Y:S01]  /*10e0*/  STL [R1+0x80], R22 ;  /* 0x0000801601007387 */ /* 0x0003e20000100800 */
[----:B------:R-:W-:-:S02]  /*10f0*/  UMOV UR4, URZ ;  /* 0x0000003f00047c82 */ /* 0x000fc40008000000 */
[----:B------:R-:W-:Y:S02]  /*1100*/  @UP0 ULOP3.LUT UR4, UR5, 0x1, URZ, 0xc0, !UPT ;  /* 0x0000000105040892 */ /* 0x000fe4000f8ec03f */
[----:B------:R-:W-:-:S12]  /*1110*/  UIMAD UR5, UR5, -0x16, UR14 ;  /* 0xffffffea050578a4 */ /* 0x000fd8000f8e020e */
.L_x_12:
[----:B------:R-:W-:Y:S01]  /*1120*/  IMAD.MOV.U32 R8, RZ, RZ, -0x1 ;  /* 0xffffffffff087424 */ /* 0x000fe200078e00ff */
[----:B------:R-:W-:Y:S01]  /*1130*/  ISETP.GE.U32.AND P1, PT, R17, UR18, PT ;  /* 0x0000001211007c0c */ /* 0x000fe2000bf26070 */
[----:B------:R-:W-:Y:S01]  /*1140*/  IMAD.MOV.U32 R6, RZ, RZ, -0x1 ;  /* 0xffffffffff067424 */ /* 0x000fe200078e00ff */
[----:B------:R-:W-:Y:S01]  /*1150*/  PRMT R0, RZ, 0x7610, R0 ;  /* 0x00007610ff007816 */ /* 0x000fe20000000000 */
[----:B------:R-:W-:Y:S01]  /*1160*/  IMAD.MOV.U32 R7, RZ, RZ, -0x1 ;  /* 0xffffffffff077424 */ /* 0x000fe200078e00ff */
[----:B------:R2:W-:Y:S01]  /*1170*/  STL [R1+0x88], R8 ;  /* 0x0000880801007387 */ /* 0x0005e20000100800 */
[----:B------:R-:W-:-:S03]  /*1180*/  ISETP.GE.U32.AND.EX P1, PT, R22, UR19, PT, P1 ;  /* 0x0000001316007c0c */ /* 0x000fc6000bf26110 */
[----:B------:R2:W-:Y:S04]  /*1190*/  STL [R1+0x78], R6 ;  /* 0x0000780601007387 */ /* 0x0005e80000100800 */
[----:B------:R2:W-:Y:S06]  /*11a0*/  STL [R1+0x8c], R7 ;  /* 0x00008c0701007387 */ /* 0x0005ec0000100800 */
[----:B------:R-:W-:Y:S05]  /*11b0*/  @P1 BRA `(.L_x_13) ;  /* 0x0000000400381947 */ /* 0x000fea0003800000 */
[----:B------:R-:W3:Y:S01]  /*11c0*/  LDC.64 R18, c[0x0][0x628] ;  /* 0x00018a00ff127b82 */ /* 0x000ee20000000a00 */
[----:B--2---:R-:W-:Y:S02]  /*11d0*/  IMAD.MOV.U32 R6, RZ, RZ, R17 ;  /* 0x000000ffff067224 */ /* 0x004fe400078e0011 */
[----:B------:R-:W-:-:S05]  /*11e0*/  IMAD.MOV.U32 R7, RZ, RZ, R22 ;  /* 0x000000ffff077224 */ /* 0x000fca00078e0016 */
[----:B------:R-:W2:Y:S08]  /*11f0*/  LDC R0, c[0x0][0x630] ;  /* 0x00018c00ff007b82 */ /* 0x000eb00000000800 */
[----:B------:R-:W4:Y:S01]  /*1200*/  LDC.64 R20, c[0x0][0x620] ;  /* 0x00018800ff147b82 */ /* 0x000f220000000a00 */
[----:B---3--:R-:W-:-:S04]  /*1210*/  ISETP.NE.U32.AND P1, PT, R18, RZ, PT ;  /* 0x000000ff1200720c */ /* 0x008fc80003f25070 */
[----:B------:R-:W-:-:S13]  /*1220*/  ISETP.NE.AND.EX P1, PT, R19, RZ, PT, P1 ;  /* 0x000000ff1300720c */ /* 0x000fda0003f25310 */
[----:B--2-4-:R-:W-:Y:S05]  /*1230*/  @!P1 BRA `(.L_x_14) ;  /* 0x0000000000289947 */ /* 0x014fea0003800000 */
[----:B------:R-:W2:Y:S02]  /*1240*/  LDC R11, c[0x0][0x634] ;  /* 0x00018d00ff0b7b82 */ /* 0x000ea40000000800 */
[----:B--2---:R-:W-:-:S05]  /*1250*/  IADD3 R11, P1, R17, R11, RZ ;  /* 0x0000000b110b7210 */ /* 0x004fca0007f3e0ff */
[----:B0-----:R-:W-:-:S04]  /*1260*/  IMAD.X R13, RZ, RZ, R22, P1 ;  /* 0x000000ffff0d7224 */ /* 0x001fc800008e0616 */
[----:B------:R-:W-:-:S04]  /*1270*/  IMAD.WIDE.U32 R6, R13, R18, RZ ;  /* 0x000000120d067225 */ /* 0x000fc800078e00ff */
[----:B------:R-:W-:-:S04]  /*1280*/  IMAD.WIDE.U32 R8, P1, R11, R19, R6 ;  /* 0x000000130b087225 */ /* 0x000fc80007820006 */
[----:B------:R-:W-:-:S04]  /*1290*/  IMAD.WIDE.U32 R6, R11, R18, RZ ;  /* 0x000000120b067225 */ /* 0x000fc800078e00ff */
[----:B------:R-:W-:Y:S01]  /*12a0*/  IMAD.X R11, RZ, RZ, RZ, P1 ;  /* 0x000000ffff0b7224 */ /* 0x000fe200008e06ff */
[----:B------:R-:W-:Y:S01]  /*12b0*/  IADD3 RZ, P1, R7, R8, RZ ;  /* 0x0000000807ff7210 */ /* 0x000fe20007f3e0ff */
[----:B------:R-:W-:-:S04]  /*12c0*/  IMAD.MOV.U32 R10, RZ, RZ, R9 ;  /* 0x000000ffff0a7224 */ /* 0x000fc800078e0009 */
[----:B------:R-:W-:-:S08]  /*12d0*/  IMAD.WIDE.U32.X R6, R13, R19, R10, P1 ;  /* 0x000000130d067225 */ /* 0x000fd000008e040a */
.L_x_14:
[-CC-:B------:R-:W-:Y:S01]  /*12e0*/  SHF.R.U64 R27, R6, R0.reuse, R7.reuse ;  /* 0x00000000061b7219 */ /* 0x180fe20000001207 */
[----:B------:R-:W2:Y:S01]  /*12f0*/  LDC.64 R24, c[0x0][0x640] ;  /* 0x00019000ff187b82 */ /* 0x000ea20000000a00 */
[----:B------:R-:W-:Y:S01]  /*1300*/  SHF.R.U32.HI R0, RZ, R0, R7 ;  /* 0x00000000ff007219 */ /* 0x000fe20000011607 */
[----:B------:R-:W-:Y:S01]  /*1310*/  IMAD.MOV.U32 R6, RZ, RZ, R17 ;  /* 0x000000ffff067224 */ /* 0x000fe200078e0011 */
[----:B------:R-:W-:-:S05]  /*1320*/  IADD3 R9, P1, RZ, -R27, RZ ;  /* 0x8000001bff097210 */ /* 0x000fca0007f3e0ff */
[----:B------:R-:W3:Y:S01]  /*1330*/  LDC R8, c[0x0][0x618] ;  /* 0x00018600ff087b82 */ /* 0x000ee20000000800 */
[----:B------:R-:W-:-:S04]  /*1340*/  IMAD.X R7, RZ, RZ, ~R0, P1 ;  /* 0x000000ffff077224 */ /* 0x000fc800008e0e00 */
[-C--:B------:R-:W-:Y:S02]  /*1350*/  IMAD R0, R7, R20.reuse, RZ ;  /* 0x0000001407007224 */ /* 0x080fe400078e02ff */
[----:B------:R-:W-:Y:S01]  /*1360*/  IMAD.MOV.U32 R7, RZ, RZ, R22 ;  /* 0x000000ffff077224 */ /* 0x000fe200078e0016 */
[----:B------:R-:W4:Y:S01]  /*1370*/  LDC R11, c[0x0][0x608] ;  /* 0x00018200ff0b7b82 */ /* 0x000f220000000800 */
[----:B-1----:R-:W-:Y:S02]  /*1380*/  IMAD.MOV.U32 R22, RZ, RZ, 0x1 ;  /* 0x00000001ff167424 */ /* 0x002fe400078e00ff */
[----:B------:R-:W-:-:S04]  /*1390*/  IMAD.WIDE.U32 R6, R9, R20, R6 ;  /* 0x0000001409067225 */ /* 0x000fc800078e0006 */
[----:B------:R-:W-:Y:S01]  /*13a0*/  IMAD R9, R9, R21, R0 ;  /* 0x0000001509097224 */ /* 0x000fe200078e0200 */
[----:B------:R-:W1:Y:S01]  /*13b0*/  LDC R23, c[0x0][0x658] ;  /* 0x00019600ff177b82 */ /* 0x000e620000000800 */
[----:B--2---:R-:W-:Y:S01]  /*13c0*/  ISETP.NE.U32.AND P1, PT, R24, RZ, PT ;  /* 0x000000ff1800720c */ /* 0x004fe20003f25070 */
[----:B------:R-:W-:Y:S02]  /*13d0*/  IMAD.MOV.U32 R0, RZ, RZ, -0x1 ;  /* 0xffffffffff007424 */ /* 0x000fe400078e00ff */
[----:B------:R-:W-:Y:S01]  /*13e0*/  IMAD.IADD R7, R7, 0x1, R9 ;  /* 0x0000000107077824 */ /* 0x000fe200078e0209 */
[----:B------:R-:W-:-:S03]  /*13f0*/  ISETP.NE.AND.EX P1, PT, R25, RZ, PT, P1 ;  /* 0x000000ff1900720c */ /* 0x000fc60003f25310 */
[----:B------:R-:W2:Y:S01]  /*1400*/  LDC R21, c[0x0][0x600] ;  /* 0x00018000ff157b82 */ /* 0x000ea20000000800 */
[-CC-:B---3--:R-:W-:Y:S02]  /*1410*/  SHF.R.U64 R19, R6, R8.reuse, R7.reuse ;  /* 0x0000000806137219 */ /* 0x188fe40000001207 */
[----:B------:R-:W-:-:S05]  /*1420*/  SHF.R.U32.HI R6, RZ, R8, R7 ;  /* 0x00000008ff067219 */ /* 0x000fca0000011607 */
[----:B------:R-:W3:Y:S01]  /*1430*/  LDC R18, c[0x0][0x648] ;  /* 0x00019200ff127b82 */ /* 0x000ee20000000800 */
[-CC-:B----4-:R-:W-:Y:S02]  /*1440*/  SHF.R.U64 R28, R19, R11.reuse, R6.reuse ;  /* 0x0000000b131c7219 */ /* 0x190fe40000001206 */
[----:B------:R-:W-:-:S05]  /*1450*/  SHF.R.U32.HI R6, RZ, R11, R6 ;  /* 0x0000000bff067219 */ /* 0x000fca0000011606 */
[----:B------:R-:W4:Y:S01]  /*1460*/  LDC R20, c[0x0][0x638] ;  /* 0x00018e00ff147b82 */ /* 0x000f220000000800 */
[-CC-:B-1----:R-:W-:Y:S02]  /*1470*/  SHF.R.U64 R30, R28, R23.reuse, R6.reuse ;  /* 0x000000171c1e7219 */ /* 0x182fe40000001206 */
[-C--:B------:R-:W-:Y:S02]  /*1480*/  SHF.L.U32 R0, R0, R23.reuse, RZ ;  /* 0x0000001700007219 */ /* 0x080fe400000006ff */
[----:B------:R-:W-:Y:S01]  /*1490*/  SHF.R.U32.HI R7, RZ, R23, R6 ;  /* 0x00000017ff077219 */ /* 0x000fe20000011606 */
[----:B------:R-:W-:Y:S01]  /*14a0*/  IMAD.MOV.U32 R6, RZ, RZ, R30 ;  /* 0x000000ffff067224 */ /* 0x000fe200078e001e */
[----:B0-----:R-:W-:Y:S01]  /*14b0*/  LOP3.LUT R13, RZ, R0, RZ, 0x33, !PT ;  /* 0x00000000ff0d7212 */ /* 0x001fe200078e33ff */
[----:B------:R-:W0:Y:S01]  /*14c0*/  LDC R26, c[0x0][0x610] ;  /* 0x00018400ff1a7b82 */ /* 0x000e220000000800 */
[----:B------:R-:W-:Y:S05]  /*14d0*/  @!P1 BRA `(.L_x_15) ;  /* 0x0000000000289947 */ /* 0x000fea0003800000 */
[----:B------:R-:W1:Y:S02]  /*14e0*/  LDC R11, c[0x0][0x64c] ;  /* 0x00019300ff0b7b82 */ /* 0x000e640000000800 */
[----:B-1----:R-:W-:-:S05]  /*14f0*/  IADD3 R11, P1, R30, R11, RZ ;  /* 0x0000000b1e0b7210 */ /* 0x002fca0007f3e0ff */
[----:B------:R-:W-:-:S04]  /*1500*/  IMAD.X R17, RZ, RZ, R7, P1 ;  /* 0x000000ffff117224 */ /* 0x000fc800008e0607 */
[----:B------:R-:W-:-:S04]  /*1510*/  IMAD.WIDE.U32 R6, R17, R24, RZ ;  /* 0x0000001811067225 */ /* 0x000fc800078e00ff */
[----:B------:R-:W-:-:S04]  /*1520*/  IMAD.WIDE.U32 R8, P1, R11, R25, R6 ;  /* 0x000000190b087225 */ /* 0x000fc80007820006 */
[----:B------:R-:W-:-:S04]  /*1530*/  IMAD.WIDE.U32 R6, R11, R24, RZ ;  /* 0x000000180b067225 */ /* 0x000fc800078e00ff */
[----:B------:R-:W-:Y:S01]  /*1540*/  IMAD.X R11, RZ, RZ, RZ, P1 ;  /* 0x000000ffff0b7224 */ /* 0x000fe200008e06ff */
[----:B------:R-:W-:Y:S01]  /*1550*/  IADD3 RZ, P1, R7, R8, RZ ;  /* 0x0000000807ff7210 */ /* 0x000fe20007f3e0ff */
[----:B------:R-:W-:-:S04]  /*1560*/  IMAD.MOV.U32 R10, RZ, RZ, R9 ;  /* 0x000000ffff0a7224 */ /* 0x000fc800078e0009 */
[----:B------:R-:W-:-:S08]  /*1570*/  IMAD.WIDE.U32.X R6, R17, R25, R10, P1 ;  /* 0x0000001911067225 */ /* 0x000fd000008e040a */
.L_x_15:
[----:B---3--:R-:W-:Y:S01]  /*1580*/  SHF.R.U64 R5, R6, R18, R7 ;  /* 0x0000001206057219 */ /* 0x008fe20000001207 */
[----:B--2---:R-:W-:Y:S01]  /*1590*/  VIADD R6, R21, 0xffffffff ;  /* 0xffffffff15067836 */ /* 0x004fe20000000000 */
[----:B------:R-:W-:Y:S01]  /*15a0*/  SHF.L.U32 R0, R22, R23, RZ ;  /* 0x0000001716007219 */ /* 0x000fe200000006ff */
[----:B------:R-:W-:Y:S01]  /*15b0*/  @P3 IMAD R14, R15, R16, R4 ;  /* 0x000000100f0e3224 */ /* 0x000fe200078e0204 */
[----:B------:R-:W-:Y:S01]  /*15c0*/  LOP3.LUT R13, R28, R13, RZ, 0xc0, !PT ;  /* 0x0000000d1c0d7212 */ /* 0x000fe200078ec0ff */
[----:B------:R-:W-:-:S04]  /*15d0*/  IMAD.MOV R7, RZ, RZ, -R5 ;  /* 0x000000ffff077224 */ /* 0x000fc800078e0a05 */
[----:B------:R-:W-:Y:S01]  /*15e0*/  IMAD R13, R0, R5, R13 ;  /* 0x00000005000d7224 */ /* 0x000fe200078e020d */
[----:B------:R-:W-:Y:S01]  /*15f0*/  LOP3.LUT R5, R19, R6, RZ, 0xc0, !PT ;  /* 0x0000000613057212 */ /* 0x000fe200078ec0ff */
[----:B----4-:R-:W-:Y:S02]  /*1600*/  IMAD R0, R7, R20, R30 ;  /* 0x0000001407007224 */ /* 0x010fe400078e021e */
[----:B------:R-:W-:Y:S02]  /*1610*/  IMAD.MOV.U32 R6, RZ, RZ, 0x1 ;  /* 0x00000001ff067424 */ /* 0x000fe400078e00ff */
[----:B0-----:R-:W-:Y:S02]  /*1620*/  IMAD R4, R13, R26, R14 ;  /* 0x0000001a0d047224 */ /* 0x001fe400078e020e */
[----:B------:R-:W-:Y:S01]  /*1630*/  IMAD R5, R0, R21, R5 ;  /* 0x0000001500057224 */ /* 0x000fe200078e0205 */
[----:B------:R-:W-:-:S04]  /*1640*/  PRMT R0, R6, 0x7610, R0 ;  /* 0x0000761006007816 */ /* 0x000fc80000000000 */
[----:B------:R-:W-:Y:S02]  /*1650*/  SEL R6, R5, R4, !P3 ;  /* 0x0000000405067207 */ /* 0x000fe40005800000 */
[----:B------:R-:W-:-:S03]  /*1660*/  SEL R4, R4, R5, !P3 ;  /* 0x0000000504047207 */ /* 0x000fc60005800000 */
[----:B------:R3:W-:Y:S04]  /*1670*/  STL [R1+0x8c], R6 ;  /* 0x00008c0601007387 */ /* 0x0007e80000100800 */
[----:B------:R3:W-:Y:S04]  /*1680*/  STL [R1+0x78], R27 ;  /* 0x0000781b01007387 */ /* 0x0007e80000100800 */
[----:B------:R3:W-:Y:S02]  /*1690*/  STL [R1+0x88], R4 ;  /* 0x0000880401007387 */ /* 0x0007e40000100800 */
.L_x_13:
[----:B------:R-:W-:Y:S05]  /*16a0*/  @!P2 BRA `(.L_x_16) ;  /* 0x00000000000ca947 */ /* 0x000fea0003800000 */
[----:B------:R-:W-:Y:S01]  /*16b0*/  UCGABAR_WAIT ;  /* 0x0000000000007dc7 */ /* 0x000fe20008000000 */
[----:B------:R-:W-:Y:S01]  /*16c0*/  CCTL.IVALL ;  /* 0x00000000ff00798f */ /* 0x000fe20002000000 */
[----:B------:R-:W-:Y:S05]  /*16d0*/  BRA `(.L_x_17) ;  /* 0x0000000000047947 */ /* 0x000fea0003800000 */
.L_x_16:
[----:B------:R-:W-:Y:S06]  /*16e0*/  BAR.SYNC.DEFER_BLOCKING 0x0 ;  /* 0x0000000000007b1d */ /* 0x000fec0000010000 */
.L_x_17:
[----:B------:R-:W-:Y:S05]  /*16f0*/  @!P4 BRA `(.L_x_18) ;  /* 0x000000d800b8c947 */ /* 0x000fea0003800000 */
[----:B------:R-:W-:-:S06]  /*1700*/  UISETP.GT.U32.AND UP0, UPT, UR12, 0x1, UPT ;  /* 0x000000010c00788c */ /* 0x000fcc000bf04070 */
[----:B------:R-:W-:-:S13]  /*1710*/  PLOP3.LUT P1, PT, PT, PT, UP0, 0x80, 0x0 ;  /* 0x000000000000781c */ /* 0x000fda0003f2f008 */
[----:B------:R-:W-:Y:S05]  /*1720*/  @P1 EXIT ;  /* 0x000000000000194d */ /* 0x000fea0003800000 */
.L_x_19:
[----:B------:R-:W-:-:S08]  /*1730*/  NOP ;  /* 0x0000000000007918 */ /* 0x000fd00000000000 */
[----:B------:R-:W4:Y:S02]  /*1740*/  USETMAXREG.TRY_ALLOC.CTAPOOL UP0, 0xe8 ;  /* 0x000000e8000079c8 */ /* 0x000f240008000600 */
[----:B----4-:R-:W-:-:S13]  /*1750*/  PLOP3.LUT P1, PT, PT, PT, UP0, 0x80, 0x0 ;  /* 0x000000000000781c */ /* 0x010fda0003f2f008 */
[----:B------:R-:W-:Y:S05]  /*1760*/  @!P1 BRA `(.L_x_19) ;  /* 0xfffffffc00f09947 */ /* 0x000fea000383ffff */
[----:B------:R-:W-:-:S13]  /*1770*/  LOP3.LUT P1, RZ, R0, 0xff, RZ, 0xc0, !PT ;  /* 0x000000ff00ff7812 */ /* 0x000fda000782c0ff */
[----:B------:R-:W-:Y:S05]  /*1780*/  @!P1 EXIT ;  /* 0x000000000000994d */ /* 0x000fea0003800000 */
[----:B------:R-:W4:Y:S01]  /*1790*/  S2UR UR6, SR_CgaCtaId ;  /* 0x00000000000679c3 */ /* 0x000f220000008800 */
[CC--:B------:R-:W-:Y:S01]  /*17a0*/  LEA.HI R0, R12.reuse, R3.reuse, RZ, 0x2 ;  /* 0x000000030c007211 */ /* 0x0c0fe200078f10ff */
[----:B------:R-:W-:Y:S01]  /*17b0*/  UIADD3 UR7, UR17, -0x1, URZ ;  /* 0xffffffff11077890 */ /* 0x000fe2000fffe03f */
[----:B------:R-:W-:Y:S01]  /*17c0*/  LEA.HI R3, R12, R3, RZ, 0x5 ;  /* 0x000000030c037211 */ /* 0x000fe200078f28ff */
[----:B------:R-:W-:Y:S01]  /*17d0*/  UMOV UR12, 0x400 ;  /* 0x00000400000c7882 */ /* 0x000fe20000000000 */
[--C-:B------:R-:W-:Y:S01]  /*17e0*/  SHF.R.S32.HI R2, RZ, 0x2, R0.reuse ;  /* 0x00000002ff027819 */ /* 0x100fe20000011400 */
[----:B------:R-:W-:Y:S01]  /*17f0*/  UISETP.LT.AND UP0, UPT, UR14, 0x1, UPT ;  /* 0x000000010e00788c */ /* 0x000fe2000bf01270 */
[----:B------:R-:W-:Y:S01]  /*1800*/  SHF.R.S32.HI R5, RZ, 0x1f, R0 ;  /* 0x0000001fff057819 */ /* 0x000fe20000011400 */
[----:B------:R-:W-:Y:S02]  /*1810*/  ULOP3.LUT UR27, UR13, 0x1, URZ, 0xfc, !UPT ;  /* 0x000000010d1b7892 */ /* 0x000fe4000f8efc3f */
[----:B------:R-:W-:Y:S01]  /*1820*/  USEL UR16, UR14, 0x1, UP0 ;  /* 0x000000010e107887 */ /* 0x000fe20008000000 */
[----:B------:R-:W-:Y:S01]  /*1830*/  LEA.HI R5, R5, R2, RZ, 0x3 ;  /* 0x0000000205057211 */ /* 0x000fe200078f18ff */
[----:B------:R-:W-:-:S02]  /*1840*/  UISETP.NE.AND UP0, UPT, UR7, URZ, UPT ;  /* 0x0000003f0700728c */ /* 0x000fc4000bf05270 */
[----:B------:R-:W-:Y:S01]  /*1850*/  USHF.L.U32 UR28, UR14, 0x1, URZ ;  /* 0x000000010e1c7899 */ /* 0x000fe2000800063f */
[----:B------:R-:W-:Y:S01]  /*1860*/  LOP3.LUT R5, R5, 0xfffffff8, RZ, 0xc0, !PT ;  /* 0xfffffff805057812 */ /* 0x000fe200078ec0ff */
[----:B------:R-:W-:Y:S02]  /*1870*/  UIADD3 UR16, -UR16, UR14, URZ ;  /* 0x0000000e10107290 */ /* 0x000fe4000fffe13f */
[----:B------:R-:W-:Y:S02]  /*1880*/  USEL UR30, URZ, 0x1, UP0 ;  /* 0x000000013f1e7887 */ /* 0x000fe40008000000 */
[----:B------:R-:W-:Y:S01]  /*1890*/  IMAD.IADD R2, R2, 0x1, -R5 ;  /* 0x0000000102027824 */ /* 0x000fe200078e0a05 */
[----:B------:R-:W-:Y:S01]  /*18a0*/  SHF.R.S32.HI R5, RZ, 0x5, R3 ;  /* 0x00000005ff057819 */ /* 0x000fe20000011403 */
[----:B----4-:R-:W-:-:S03]  /*18b0*/  ULEA UR12, UR6, UR12, 0x18 ;  /* 0x0000000c060c7291 */ /* 0x010fc6000f8ec03f */
[--C-:B------:R-:W-:Y:S01]  /*18c0*/  SHF.R.S32.HI R3, RZ, 0x1f, R2.reuse ;  /* 0x0000001fff037819 */ /* 0x100fe20000011402 */
[----:B------:R-:W-:Y:S01]  /*18d0*/  USHF.L.U32 UR6, UR7, 0x3, URZ ;  /* 0x0000000307067899 */ /* 0x000fe2000800063f */
[C-C-:B------:R-:W-:Y:S01]  /*18e0*/  IMAD R0, R5.reuse, -0x10, -R2.reuse ;  /* 0xfffffff005007824 */ /* 0x140fe200078e0a02 */
[----:B------:R-:W-:Y:S02]  /*18f0*/  UIADD3 UR29, UR12, 0x170, URZ ;  /* 0x000001700c1d7890 */ /* 0x000fe4000fffe03f */
[----:B------:R-:W-:Y:S01]  /*1900*/  ULOP3.LUT UR6, UR6, 0x8, URZ, 0xc0, !UPT ;  /* 0x0000000806067892 */ /* 0x000fe2000f8ec03f */
[----:B------:R-:W-:Y:S01]  /*1910*/  IMAD.WIDE R2, R5, 0x10, R2 ;  /* 0x0000001005027825 */ /* 0x000fe200078e0202 */
[----:B------:R-:W-:Y:S02]  /*1920*/  ULEA UR17, UR17, UR29, 0x3 ;  /* 0x0000001d11117291 */ /* 0x000fe4000f8e183f */
[----:B------:R-:W-:Y:S02]  /*1930*/  ULOP3.LUT UR31, UR6, 0x8, URZ, 0x3c, !UPT ;  /* 0x00000008061f7892 */ /* 0x000fe4000f8e3c3f */
[----:B------:R-:W-:-:S03]  /*1940*/  ULOP3.LUT UR18, UR6, 0x18, URZ, 0x3c, !UPT ;  /* 0x0000001806127892 */ /* 0x000fc6000f8e3c3f */
[----:B------:R-:W-:Y:S02]  /*1950*/  ULDC UR6, c[0x0][0x284] ;  /* 0x0000a10000067ab9 */ /* 0x000fe40000000800 */
[----:B------:R-:W-:-:S05]  /*1960*/  VIADD R0, R0, UR6 ;  /* 0x0000000600007c36 */ /* 0x000fca0008000000 */
[----:B------:R4:W-:Y:S04]  /*1970*/  STL [R1+0x98], R0 ;  /* 0x0000980001007387 */ /* 0x0009e80000100800 */
[----:B------:R4:W-:Y:S02]  /*1980*/  STL.64 [R1+0x90], R2 ;  /* 0x0000900201007387 */ /* 0x0009e40000100a00 */
.L_x_302:
[----:B----4-:R-:W-:Y:S01]  /*1990*/  IMAD.U32 R0, RZ, RZ, UR30 ;  /* 0x0000001eff007e24 */ /* 0x010fe2000f8e00ff */
[----:B0-2---:R-:W4:Y:S01]  /*19a0*/  LDC R2, c[0x0][0x28c] ;  /* 0x0000a300ff027b82 */ /* 0x005f220000000800 */
[----:B------:R-:W-:Y:S01]  /*19b0*/  UMOV UR6, URZ ;  /* 0x0000003f00067c82 */ /* 0x000fe20008000000 */
[----:B------:R-:W-:Y:S02]  /*19c0*/  UMOV UR19, UR5 ;  /* 0x0000000500137c82 */ /* 0x000fe40008000000 */
[----:B------:R-:W-:-:S04]  /*19d0*/  SHF.L.U32 R0, R0, 0x1f, RZ ;  /* 0x0000001f00007819 */ /* 0x000fc800000006ff */
[----:B------:R-:W5:Y:S01]  /*19e0*/  SYNCS.PHASECHK.TRANS64.TRYWAIT P1, [UR17+-0x8], R0 ;  /* 0xfffff800ff0075a7 */ /* 0x000f620008020151 */
[----:B----4-:R-:W-:Y:S01]  /*19f0*/  ISETP.GE.AND P2, PT, R2, 0x1, PT ;  /* 0x000000010200780c */ /* 0x010fe20003f46270 */
[----:B-----5:R-:W-:-:S12]  /*1a00*/  @!P1 BRA `(.L_x_20) ;  /* 0x000000f000bc9947 */ /* 0x020fd80003800000 */
.L_x_342:
[----:B------:R0:W-:Y:S01]  /*1a10*/  STL [R1+0x74], RZ ;  /* 0x000074ff01007387 */ /* 0x0001e20000100800 */
[----:B------:R-:W-:Y:S01]  /*1a20*/  UMOV UR7, URZ ;  /* 0x0000003f00077c82 */ /* 0x000fe20008000000 */
[----:B------:R-:W-:Y:S01]  /*1a30*/  UMOV UR8, URZ ;  /* 0x0000003f00087c82 */ /* 0x000fe20008000000 */
[----:B----4-:R-:W-:Y:S01]  /*1a40*/  IMAD.MOV.U32 R0, RZ, RZ, RZ ;  /* 0x000000ffff007224 */ /* 0x010fe200078e00ff */
[----:B------:R4:W-:Y:S01]  /*1a50*/  STL [R1+0x70], RZ ;  /* 0x000070ff01007387 */ /* 0x0009e20000100800 */
[----:B------:R-:W-:Y:S02]  /*1a60*/  CS2R R2, SRZ ;  /* 0x0000000000027805 */ /* 0x000fe4000001ff00 */
[----:B---3--:R-:W-:Y:S02]  /*1a70*/  CS2R R4, SRZ ;  /* 0x0000000000047805 */ /* 0x008fe4000001ff00 */
[----:B--2---:R-:W-:Y:S01]  /*1a80*/  CS2R R6, SRZ ;  /* 0x0000000000067805 */ /* 0x004fe2000001ff00 */
[----:B------:R4:W-:Y:S01]  /*1a90*/  STL [R1+0x6c], RZ ;  /* 0x00006cff01007387 */ /* 0x0009e20000100800 */
[----:B------:R-:W-:-:S02]  /*1aa0*/  CS2R R8, SRZ ;  /* 0x0000000000087805 */ /* 0x000fc4000001ff00 */
[----:B0-----:R-:W-:Y:S02]  /*1ab0*/  CS2R R10, SRZ ;  /* 0x00000000000a7805 */ /* 0x001fe4000001ff00 */
[----:B------:R-:W-:Y:S01]  /*1ac0*/  CS2R R12, SRZ ;  /* 0x00000000000c7805 */ /* 0x000fe2000001ff00 */
[----:B------:R4:W-:Y:S01]  /*1ad0*/  STL [R1+0x68], RZ ;  /* 0x000068ff01007387 */ /* 0x0009e20000100800 */
[----:B------:R-:W-:Y:S02]  /*1ae0*/  CS2R R14, SRZ ;  /* 0x00000000000e7805 */ /* 0x000fe4000001ff00 */
[----:B-1----:R-:W-:Y:S02]  /*1af0*/  CS2R R16, SRZ ;  /* 0x0000000000107805 */ /* 0x002fe4000001ff00 */
[----:B------:R-:W-:Y:S01]  /*1b00*/  CS2R R18, SRZ ;  /* 0x0000000000127805 */ /* 0x000fe2000001ff00 */
[----:B------:R4:W-:Y:S01]  /*1b10*/  STL [R1+0x64], RZ ;  /* 0x000064ff01007387 */ /* 0x0009e20000100800 */
[----:B------:R-:W-:-:S02]  /*1b20*/  CS2R R20, SRZ ;  /* 0x0000000000147805 */ /* 0x000fc4000001ff00 */
[----:B------:R-:W-:Y:S02]  /*1b30*/  CS2R R22, SRZ ;  /* 0x0000000000167805 */ /* 0x000fe4000001ff00 */
[----:B------:R-:W-:Y:S01]  /*1b40*/  CS2R R152, SRZ ;  /* 0x0000000000987805 */ /* 0x000fe2000001ff00 */
[----:B------:R4:W-:Y:S01]  /*1b50*/  STL [R1+0x60], RZ ;  /* 0x000060ff01007387 */ /* 0x0009e20000100800 */
[----:B------:R-:W-:Y:S02]  /*1b60*/  CS2R R154, SRZ ;  /* 0x00000000009a7805 */ /* 0x000fe4000001ff00 */
[----:B------:R-:W-:Y:S02]  /*1b70*/  CS2R R156, SRZ ;  /* 0x00000000009c7805 */ /* 0x000fe4000001ff00 */
        /* <DEDUP_REMOVED lines=46> */
[----:B------:R-:W-:Y:S01]  /*1e60*/  IMAD.MOV.U32 R226, RZ, RZ, RZ ;  /* 0x000000ffffe27224 */ /* 0x000fe200078e00ff */
[----:B------:R-:W-:Y:S01]  /*1e70*/  CS2R R24, SRZ ;  /* 0x0000000000187805 */ /* 0x000fe2000001ff00 */
[----:B------:R-:W-:Y:S01]  /*1e80*/  IMAD.U32 R227, RZ, RZ, UR4 ;  /* 0x00000004ffe37e24 */ /* 0x000fe2000f8e00ff */
[----:B------:R4:W-:Y:S01]  /*1e90*/  STL [R1+0x2c], RZ ;  /* 0x00002cff01007387 */ /* 0x0009e20000100800 */
[----:B------:R-:W-:Y:S02]  /*1ea0*/  CS2R R26, SRZ ;  /* 0x00000000001a7805 */ /* 0x000fe4000001ff00 */
[----:B------:R-:W-:-:S02]  /*1eb0*/  CS2R R28, SRZ ;  /* 0x00000000001c7805 */ /* 0x000fc4000001ff00 */
[----:B------:R-:W-:Y:S01]  /*1ec0*/  CS2R R30, SRZ ;  /* 0x00000000001e7805 */ /* 0x000fe2000001ff00 */
[----:B------:R4:W-:Y:S01]  /*1ed0*/  STL [R1+0x28], RZ ;  /* 0x000028ff01007387 */ /* 0x0009e20000100800 */
[----:B------:R-:W-:Y:S02]  /*1ee0*/  CS2R R32, SRZ ;  /* 0x0000000000207805 */ /* 0x000fe4000001ff00 */
[----:B------:R-:W-:Y:S02]  /*1ef0*/  CS2R R34, SRZ ;  /* 0x0000000000227805 */ /* 0x000fe4000001ff00 */
[----:B------:R-:W-:Y:S01]  /*1f00*/  CS2R R36, SRZ ;  /* 0x0000000000247805 */ /* 0x000fe2000001ff00 */
        /* <DEDUP_REMOVED lines=36> */
[----:B------:R4:W-:Y:S01]  /*2150*/  STL [R1], RZ ;  /* 0x000000ff01007387 */ /* 0x0009e20000100800 */
[----:B------:R-:W-:Y:S02]  /*2160*/  CS2R R92, SRZ ;  /* 0x00000000005c7805 */ /* 0x000fe4000001ff00 */
[----:B------:R-:W-:Y:S02]  /*2170*/  CS2R R94, SRZ ;  /* 0x00000000005e7805 */ /* 0x000fe4000001ff00 */
[----:B------:R-:W-:Y:S02]  /*2180*/  CS2R R96, SRZ ;  /* 0x0000000000607805 */ /* 0x000fe4000001ff00 */
[----:B------:R-:W-:Y:S02]  /*2190*/  CS2R R98, SRZ ;  /* 0x0000000000627805 */ /* 0x000fe4000001ff00 */
[----:B------:R-:W-:-:S02]  /*21a0*/  CS2R R100, SRZ ;  /* 0x0000000000647805 */ /* 0x000fc4000001ff00 */
[----:B------:R-:W-:Y:S02]  /*21b0*/  CS2R R102, SRZ ;  /* 0x0000000000667805 */ /* 0x000fe4000001ff00 */
        /* <DEDUP_REMOVED lines=23> */
[----:B------:R-:W-:Y:S01]  /*2330*/  CS2R R150, SRZ ;  /* 0x0000000000967805 */ /* 0x000fe2000001ff00 */
[----:B----4-:R-:W-:Y:S06]  /*2340*/  @!P2 BRA `(.L_x_21) ;  /* 0x000000100060a947 */ /* 0x010fec0003800000 */
[----:B------:R-:W-:-:S06]  /*2350*/  UISETP.NE.AND UP0, UPT, UR27, 0x3, UPT ;  /* 0x000000031b00788c */ /* 0x000fcc000bf05270 */
[----:B------:R-:W-:-:S13]  /*2360*/  PLOP3.LUT P2, PT, PT, PT, UP0, 0x80, 0x0 ;  /* 0x000000000000781c */ /* 0x000fda0003f4f008 */
[----:B------:R-:W-:Y:S05]  /*2370*/  @!P2 BRA `(.L_x_22) ;  /* 0x000000000004a947 */ /* 0x000fea0003800000 */
[----:B------:R-:W-:Y:S01]  /*2380*/  BPT.TRAP 0x1 ;  /* 0x000000040000795c */ /* 0x000fe20000300000 */
.L_x_22:
[----:B------:R-:W-:Y:S01]  /*2390*/  ULEA UR6, UR5, UR12, 0x3 ;  /* 0x0000000c05067291 */ /* 0x000fe2000f8e183f */
[----:B------:R-:W-:-:S05]  /*23a0*/  IMAD.U32 R0, RZ, RZ, UR4 ;  /* 0x00000004ff007e24 */ /* 0x000fca000f8e00ff */
[----:B------:R-:W-:-:S04]  /*23b0*/  SHF.L.U32 R0, R0, 0x1f, RZ ;  /* 0x0000001f00007819 */ /* 0x000fc800000006ff */
[----:B------:R0:W1:Y:S01]  /*23c0*/  SYNCS.PHASECHK.TRANS64.TRYWAIT P1, [UR6], R0 ;  /* 0x00000000ff0075a7 */ /* 0x0000620008020146 */
[----:B------:R-:W-:Y:S05]  /*23d0*/  @!P2 BRA `(.L_x_23) ;  /* 0x000000000004a947 */ /* 0x000fea0003800000 */
[----:B------:R-:W-:Y:S01]  /*23e0*/  BPT.TRAP 0x1 ;  /* 0x000000040000795c */ /* 0x000fe20000300000 */
.L_x_23:
[----:B-1----:R-:W-:Y:S05]  /*23f0*/  @P1 BRA `(.L_x_24) ;  /* 0x0000000000081947 */ /* 0x002fea0003800000 */
[----:B------:R-:W1:Y:S02]  /*2400*/  SYNCS.PHASECHK.TRANS64.TRYWAIT P1, [UR6], R0 ;  /* 0x00000000ff0075a7 */ /* 0x000e640008020146 */
[----:B-1----:R-:W-:Y:S05]  /*2410*/  @!P1 BRA `(.L_x_25) ;  /* 0x000000e800509947 */ /* 0x002fea0003800000 */
.L_x_24:
[----:B------:R2:W-:Y:S01]  /*2420*/  STL [R1+0x74], RZ ;  /* 0x000074ff01007387 */ /* 0x0005e20000100800 */
[----:B------:R-:W-:Y:S01]  /*2430*/  UIADD3 UR7, UR12, 0xb280, URZ ;  /* 0x0000b2800c077890 */ /* 0x000fe2000fffe03f */
[----:B------:R-:W-:Y:S01]  /*2440*/  WARPGROUP.ARRIVE ;  /* 0x00000000000079c5 */ /* 0x000fe20000000000 */
[----:B------:R-:W-:Y:S01]  /*2450*/  UIADD3 UR6, UR12, 0x280, URZ ;  /* 0x000002800c067890 */ /* 0x000fe2000fffe03f */
[----:B------:R2:W-:Y:S01]  /*2460*/  STL [R1+0x70], RZ ;  /* 0x000070ff01007387 */ /* 0x0005e20000100800 */
[----:B------:R-:W-:Y:S01]  /*2470*/  USHF.R.U32.HI UR7, URZ, 0x4, UR7 ;  /* 0x000000043f077899 */ /* 0x000fe20008011607 */
[----:B01----:R-:W-:Y:S01]  /*2480*/  IMAD.MOV.U32 R0, RZ, RZ, RZ ;  /* 0x000000ffff007224 */ /* 0x003fe200078e00ff */
[----:B------:R-:W-:Y:S01]  /*2490*/  USHF.R.U32.HI UR6, URZ, 0x4, UR6 ;  /* 0x000000043f067899 */ /* 0x000fe20008011606 */
[----:B------:R2:W-:Y:S01]  /*24a0*/  STL [R1+0x6c], RZ ;  /* 0x00006cff01007387 */ /* 0x0005e20000100800 */
[----:B------:R-:W-:Y:S01]  /*24b0*/  ULOP3.LUT UR7, UR7, 0x3fff, URZ, 0xc0, !UPT ;  /* 0x00003fff07077892 */ /* 0x000fe2000f8ec03f */
[----:B------:R-:W-:Y:S01]  /*24c0*/  CS2R R2, SRZ ;  /* 0x0000000000027805 */ /* 0x000fe2000001ff00 */
[----:B------:R-:W-:Y:S01]  /*24d0*/  ULOP3.LUT UR6, UR6, 0x3fff, URZ, 0xc0, !UPT ;  /* 0x00003fff06067892 */ /* 0x000fe2000f8ec03f */
[----:B------:R2:W-:Y:S01]  /*24e0*/  STL [R1+0x68], RZ ;  /* 0x000068ff01007387 */ /* 0x0005e20000100800 */
[----:B------:R-:W-:Y:S01]  /*24f0*/  ULOP3.LUT UR7, UR7, 0x10000, URZ, 0xfc, !UPT ;  /* 0x0001000007077892 */ /* 0x000fe2000f8efc3f */
[----:B------:R-:W-:Y:S01]  /*2500*/  CS2R R4, SRZ ;  /* 0x0000000000047805 */ /* 0x000fe2000001ff00 */
[----:B------:R-:W-:Y:S01]  /*2510*/  ULOP3.LUT UR6, UR6, 0x10000, URZ, 0xfc, !UPT ;  /* 0x0001000006067892 */ /* 0x000fe2000f8efc3f */
[----:B------:R2:W-:Y:S01]  /*2520*/  STL [R1+0x64], RZ ;  /* 0x000064ff01007387 */ /* 0x0005e20000100800 */
[----:B------:R-:W-:Y:S01]  /*2530*/  ULEA UR10, UR5, UR7, 0x9 ;  /* 0x00000007050a7291 */ /* 0x000fe2000f8e483f */
[----:B------:R-:W-:Y:S01]  /*2540*/  CS2R R6, SRZ ;  /* 0x0000000000067805 */ /* 0x000fe2000001ff00 */
[----:B------:R-:W-:Y:S01]  /*2550*/  ULEA UR8, UR5, UR6, 0x7 ;  /* 0x0000000605087291 */ /* 0x000fe2000f8e383f */
[----:B------:R2:W-:Y:S01]  /*2560*/  STL [R1+0x60], RZ ;  /* 0x000060ff01007387 */ /* 0x0005e20000100800 */
[----:B------:R-:W-:Y:S01]  /*2570*/  ULDC UR7, c[0x0][0x50c] ;  /* 0x0001430000077ab9 */ /* 0x000fe20000000800 */
[----:B------:R-:W-:Y:S01]  /*2580*/  UMOV UR9, 0xc0000010 ;  /* 0xc000001000097882 */ /* 0x000fe20000000000 */
[----:B------:R-:W-:Y:S01]  /*2590*/  UISETP.NE.AND UP0, UPT, UR7, 0x1, UPT ;  /* 0x000000010700788c */ /* 0x000fe2000bf05270 */
[----:B------:R2:W-:Y:S01]  /*25a0*/  STL [R1+0x5c], RZ ;  /* 0x00005cff01007387 */ /* 0x0005e20000100800 */
[----:B------:R-:W-:Y:S01]  /*25b0*/  UMOV UR11, 0xc0000010 ;  /* 0xc0000010000b7882 */ /* 0x000fe20000000000 */
[----:B------:R-:W-:Y:S01]  /*25c0*/  UMOV UR6, 0x1 ;  /* 0x0000000100067882 */ /* 0x000fe20000000000 */
[----:B------:R-:W-:Y:S01]  /*25d0*/  USEL UR7, URZ, 0x1, UP0 ;  /* 0x000000013f077887 */ /* 0x000fe20008000000 */
[----:B------:R2:W-:Y:S01]  /*25e0*/  STL [R1+0x58], RZ ;  /* 0x000058ff01007387 */ /* 0x0005e20000100800 */
[----:B------:R-:W-:Y:S01]  /*25f0*/  QGMMA.64x256x32.F32.E4M3.E4M3 R24, gdesc[UR8], RZ, !UPT, gsb0 ;  /* 0x03e00000081879f3 */ /* 0x000fe2000c0008ff */
[----:B------:R-:W-:-:S02]  /*2600*/  CS2R R8, SRZ ;  /* 0x0000000000087805 */ /* 0x000fc4000001ff00 */
[----:B------:R-:W-:Y:S01]  /*2610*/  CS2R R10, SRZ ;  /* 0x00000000000a7805 */ /* 0x000fe2000001ff00 */
[----:B------:R2:W-:Y:S01]  /*2620*/  STL [R1+0x54], RZ ;  /* 0x000054ff01007387 */ /* 0x0005e20000100800 */
[----:B------:R-:W-:Y:S02]  /*2630*/  ISETP.NE.AND P1, PT, RZ, UR7, PT ;  /* 0x00000007ff007c0c */ /* 0x000fe4000bf25270 */
        /* <DEDUP_REMOVED lines=56> */
[----:B------:R-:W-:Y:S01]  /*29c0*/  CS2R R224, SRZ ;  /* 0x0000000000e07805 */ /* 0x000fe2000001ff00 */
[----:B------:R-:W-:Y:S01]  /*29d0*/  IMAD.MOV.U32 R226, RZ, RZ, RZ ;  /* 0x000000ffffe27224 */ /* 0x000fe200078e00ff */
[----:B------:R2:W-:Y:S04]  /*29e0*/  STL [R1+0x18], RZ ;  /* 0x000018ff01007387 */ /* 0x0005e80000100800 */
[----:B------:R2:W-:Y:S04]  /*29f0*/  STL [R1+0x14], RZ ;  /* 0x000014ff01007387 */ /* 0x0005e80000100800 */
[----:B------:R2:W-:Y:S04]  /*2a00*/  STL [R1+0x10], RZ ;  /* 0x000010ff01007387 */ /* 0x0005e80000100800 */
[----:B------:R2:W-:Y:S04]  /*2a10*/  STL [R1+0xc], RZ ;  /* 0x00000cff01007387 */ /* 0x0005e80000100800 */
[----:B------:R2:W-:Y:S04]  /*2a20*/  STL [R1+0x8], RZ ;  /* 0x000008ff01007387 */ /* 0x0005e80000100800 */
[----:B------:R2:W-:Y:S04]  /*2a30*/  STL [R1+0x4], RZ ;  /* 0x000004ff01007387 */ /* 0x0005e80000100800 */
[----:B------:R2:W-:Y:S01]  /*2a40*/  STL [R1], RZ ;  /* 0x000000ff01007387 */ /* 0x0005e20000100800 */
[----:B------:R-:W-:Y:S05]  /*2a50*/  @!P1 BRA `(.L_x_26) ;  /* 0x0000000800809947 */ /* 0x000fea0003800000 */
[----:B------:R-:W-:Y:S02]  /*2a60*/  WARPGROUP.DEPBAR.LE gsb0, 0x0 ;  /* 0x00008000000079c5 */ /* 0x000fe40000010000 */
[----:B------:R-:W-:-:S01]  /*2a70*/  FADD R227, RZ, R122 ;  /* 0x0000007affe37221 */ /* 0x000fc20000000000 */
[----:B------:R-:W-:Y:S01]  /*2a80*/  FADD R226, RZ, R24 ;  /* 0x00000018ffe27221 */ /* 0x000fe20000000000 */
[----:B------:R-:W-:-:S01]  /*2a90*/  FADD R225, RZ, R25 ;  /* 0x00000019ffe17221 */ /* 0x000fc20000000000 */
[----:B------:R-:W-:Y:S01]  /*2aa0*/  FADD R224, RZ, R26 ;  /* 0x0000001affe07221 */ /* 0x000fe20000000000 */
[----:B------:R-:W-:-:S01]  /*2ab0*/  FADD R223, RZ, R27 ;  /* 0x0000001bffdf7221 */ /* 0x000fc20000000000 */
[----:B------:R0:W-:Y:S01]  /*2ac0*/  STL [R1], R227 ;  /* 0x000000e301007387 */ /* 0x0001e20000100800 */
[----:B------:R-:W-:-:S01]  /*2ad0*/  FADD R222, RZ, R28 ;  /* 0x0000001cffde7221 */ /* 0x000fc20000000000 */
[----:B------:R-:W-:Y:S01]  /*2ae0*/  FADD R221, RZ, R29 ;  /* 0x0000001dffdd7221 */ /* 0x000fe20000000000 */
[----:B------:R-:W-:-:S01]  /*2af0*/  FADD R220, RZ, R30 ;  /* 0x0000001effdc7221 */ /* 0x000fc20000000000 */
[----:B------:R-:W-:Y:S01]  /*2b00*/  FADD R219, RZ, R31 ;  /* 0x0000001fffdb7221 */ /* 0x000fe20000000000 */
[----:B------:R-:W-:-:S01]  /*2b10*/  FADD R218, RZ, R32 ;  /* 0x00000020ffda7221 */ /* 0x000fc20000000000 */
[----:B------:R-:W-:Y:S01]  /*2b20*/  FADD R217, RZ, R33 ;  /* 0x00000021ffd97221 */ /* 0x000fe20000000000 */
[----:B------:R-:W-:-:S01]  /*2b30*/  FADD R216, RZ, R34 ;  /* 0x00000022ffd87221 */ /* 0x000fc20000000000 */
[----:B------:R-:W-:Y:S01]  /*2b40*/  FADD R215, RZ, R35 ;  /* 0x00000023ffd77221 */ /* 0x000fe20000000000 */
[----:B------:R-:W-:-:S01]  /*2b50*/  FADD R214, RZ, R36 ;  /* 0x00000024ffd67221 */ /* 0x000fc20000000000 */
[----:B0-----:R-:W-:Y:S01]  /*2b60*/  FADD R227, RZ, R123 ;  /* 0x0000007bffe37221 */ /* 0x001fe20000000000 */
[----:B------:R-:W-:-:S01]  /*2b70*/  FADD R213, RZ, R37 ;  /* 0x00000025ffd57221 */ /* 0x000fc20000000000 */
[----:B------:R-:W-:Y:S01]  /*2b80*/  FADD R212, RZ, R38 ;  /* 0x00000026ffd47221 */ /* 0x000fe20000000000 */
[----:B------:R-:W-:-:S01]  /*2b90*/  FADD R211, RZ, R39 ;  /* 0x00000027ffd37221 */ /* 0x000fc20000000000 */
[----:B------:R-:W-:Y:S01]  /*2ba0*/  FADD R210, RZ, R40 ;  /* 0x00000028ffd27221 */ /* 0x000fe20000000000 */
[----:B------:R0:W-:Y:S01]  /*2bb0*/  STL [R1+0x4], R227 ;  /* 0x000004e301007387 */ /* 0x0001e20000100800 */
        /* <DEDUP_REMOVED lines=93> */
[----:B------:R-:W-:Y:S01]  /*3190*/  UMOV UR6, URZ ;  /* 0x0000003f00067c82 */ /* 0x000fe20008000000 */
[----:B0-----:R-:W-:-:S05]  /*31a0*/  FADD R227, RZ, R130 ;  /* 0x00000082ffe37221 */ /* 0x001fca0000000000 */
[----:B------:R0:W-:Y:S02]  /*31b0*/  STL [R1+0x20], R227 ;  /* 0x000020e301007387 */ /* 0x0001e40000100800 */
        /* <DEDUP_REMOVED lines=42> */
.L_x_26:
[----:B------:R-:W-:-:S04]  /*3460*/  UIADD3 UR19, UR5, 0x1, URZ ;  /* 0x0000000105137890 */ /* 0x000fc8000fffe03f */
[----:B------:R-:W-:-:S04]  /*3470*/  UISETP.NE.AND UP0, UPT, UR19, 0x16, UPT ;  /* 0x000000161300788c */ /* 0x000fc8000bf05270 */
[----:B------:R-:W-:Y:S02]  /*3480*/  USEL UR8, URZ, 0x1, UP0 ;  /* 0x000000013f087887 */ /* 0x000fe40008000000 */
[----:B------:R-:W-:Y:S02]  /*3490*/  USEL UR19, UR19, URZ, UP0 ;  /* 0x0000003f13137287 */ /* 0x000fe40008000000 */
[----:B------:R-:W-:-:S06]  /*34a0*/  ULOP3.LUT UR8, UR4, UR8, URZ, 0x3c, !UPT ;  /* 0x0000000804087292 */ /* 0x000fcc000f8e3c3f */
[----:B0-----:R-:W-:Y:S01]  /*34b0*/  IMAD.U32 R227, RZ, RZ, UR8 ;  /* 0x00000008ffe37e24 */ /* 0x001fe2000f8e00ff */
[----:B------:R-:W-:-:S06]  /*34c0*/  UMOV UR8, 0x1 ;  /* 0x0000000100087882 */ /* 0x000fcc0000000000 */
.L_x_21:
[----:B------:R-:W-:-:S06]  /*34d0*/  UISETP.GE.AND UP0, UPT, UR16, 0x1, UPT ;  /* 0x000000011000788c */ /* 0x000fcc000bf06270 */
[----:B------:R-:W-:-:S13]  /*34e0*/  PLOP3.LUT P1, PT, PT, PT, UP0, 0x80, 0x0 ;  /* 0x000000000000781c */ /* 0x000fda0003f2f008 */
[----:B------:R-:W-:Y:S05]  /*34f0*/  @!P1 BRA `(.L_x_27) ;  /* 0x0000001000809947 */ /* 0x000fea0003800000 */
[----:B------:R-:W-:Y:S01]  /*3500*/  IMAD.U32 R228, RZ, RZ, UR16 ;  /* 0x00000010ffe47e24 */ /* 0x000fe2000f8e00ff */
[----:B------:R-:W-:Y:S01]  /*3510*/  UMOV UR24, UR5 ;  /* 0x0000000500187c82 */ /* 0x000fe20008000000 */
[----:B------:R-:W-:-:S05]  /*3520*/  ULDC UR32, c[0x0][0x50c] ;  /* 0x0001430000207ab9 */ /* 0x000fca0000000800 */
.L_x_35:
[----:B------:R-:W-:-:S06]  /*3530*/  UISETP.NE.AND UP0, UPT, UR27, 0x3, UPT ;  /* 0x000000031b00788c */ /* 0x000fcc000bf05270 */
[----:B------:R-:W-:-:S13]  /*3540*/  PLOP3.LUT P2, PT, PT, PT, UP0, 0x80, 0x0 ;  /* 0x000000000000781c */ /* 0x000fda0003f4f008 */
[----:B01---5:R-:W-:Y:S05]  /*3550*/  @!P2 BRA `(.L_x_28) ;  /* 0x000000000004a947 */ /* 0x023fea0003800000 */
[----:B------:R-:W-:Y:S01]  /*3560*/  BPT.TRAP 0x1 ;  /* 0x000000040000795c */ /* 0x000fe20000300000 */
.L_x_28:
[----:B------:R-:W-:Y:S01]  /*3570*/  ULEA UR9, UR19, UR12, 0x3 ;  /* 0x0000000c13097291 */ /* 0x000fe2000f8e183f */
[----:B------:R-:W-:-:S08]  /*3580*/  SHF.L.U32 R229, R227, 0x1f, RZ ;  /* 0x0000001fe3e57819 */ /* 0x000fd000000006ff */
[----:B------:R0:W1:Y:S01]  /*3590*/  SYNCS.PHASECHK.TRANS64.TRYWAIT P1, [UR9], R229 ;  /* 0x000000e5ff0075a7 */ /* 0x0000620008020149 */
[----:B------:R-:W-:Y:S05]  /*35a0*/  @!P2 BRA `(.L_x_29) ;  /* 0x000000000004a947 */ /* 0x000fea0003800000 */
[----:B------:R-:W-:Y:S01]  /*35b0*/  BPT.TRAP 0x1 ;  /* 0x000000040000795c */ /* 0x000fe20000300000 */
.L_x_29:
[----:B-1----:R-:W-:Y:S05]  /*35c0*/  @P1 BRA `(.L_x_30) ;  /* 0x0000000000081947 */ /* 0x002fea0003800000 */
[----:B------:R-:W1:Y:S02]  /*35d0*/  SYNCS.PHASECHK.TRANS64.TRYWAIT P1, [UR9], R229 ;  /* 0x000000e5ff0075a7 */ /* 0x000e640008020149 */
[----:B-1----:R-:W-:Y:S05]  /*35e0*/  @!P1 BRA `(.L_x_31) ;  /* 0x000000d400f49947 */ /* 0x002fea0003800000 */
.L_x_30:
[----:B------:R-:W-:Y:S01]  /*35f0*/  UIADD3 UR9, UR12, 0x280, URZ ;  /* 0x000002800c097890 */ /* 0x000fe2000fffe03f */
[----:B------:R-:W-:Y:S01]  /*3600*/  WARPGROUP.ARRIVE ;  /* 0x00000000000079c5 */ /* 0x000fe20000000000 */
[----:B------:R-:W-:Y:S02]  /*3610*/  UIADD3 UR10, UR12, 0xb280, URZ ;  /* 0x0000b2800c0a7890 */ /* 0x000fe4000fffe03f */
[----:B------:R-:W-:Y:S02]  /*3620*/  UISETP.NE.AND UP0, UPT, UR7, URZ, UPT ;  /* 0x0000003f0700728c */ /* 0x000fe4000bf05270 */
[----:B------:R-:W-:Y:S02]  /*3630*/  USHF.R.U32.HI UR9, URZ, 0x4, UR9 ;  /* 0x000000043f097899 */ /* 0x000fe40008011609 */
[----:B------:R-:W-:Y:S02]  /*3640*/  USHF.R.U32.HI UR10, URZ, 0x4, UR10 ;  /* 0x000000043f0a7899 */ /* 0x000fe4000801160a */
[----:B------:R-:W-:-:S02]  /*3650*/  USEL UR8, UR8, URZ, !UP0 ;  /* 0x0000003f08087287 */ /* 0x000fc4000c000000 */
[----:B------:R-:W-:Y:S02]  /*3660*/  ULOP3.LUT UR9, UR9, 0x3fff, URZ, 0xc0, !UPT ;  /* 0x00003fff09097892 */ /* 0x000fe4000f8ec03f */
[----:B------:R-:W-:Y:S02]  /*3670*/  ULOP3.LUT UR10, UR10, 0x3fff, URZ, 0xc0, !UPT ;  /* 0x00003fff0a0a7892 */ /* 0x000fe4000f8ec03f */
[----:B------:R-:W-:Y:S02]  /*3680*/  UISETP.NE.U32.AND UP0, UPT, UR8, URZ, UPT ;  /* 0x0000003f0800728c */ /* 0x000fe4000bf05070 */
[----:B------:R-:W-:Y:S02]  /*3690*/  ULOP3.LUT UR8, UR9, 0x10000, URZ, 0xfc, !UPT ;  /* 0x0001000009087892 */ /* 0x000fe4000f8efc3f */
[----:B------:R-:W-:Y:S02]  /*36a0*/  ULOP3.LUT UR10, UR10, 0x10000, URZ, 0xfc, !UPT ;  /* 0x000100000a0a7892 */ /* 0x000fe4000f8efc3f */
[----:B------:R-:W-:-:S02]  /*36b0*/  ULEA UR8, UR19, UR8, 0x7 ;  /* 0x0000000813087291 */ /* 0x000fc4000f8e383f */
[----:B------:R-:W-:Y:S01]  /*36c0*/  ULEA UR10, UR19, UR10, 0x9 ;  /* 0x0000000a130a7291 */ /* 0x000fe2000f8e483f */
[----:B------:R-:W-:Y:S01]  /*36d0*/  UMOV UR9, 0xc0000010 ;  /* 0xc000001000097882 */ /* 0x000fe20000000000 */
[----:B------:R-:W-:Y:S01]  /*36e0*/  UMOV UR11, 0xc0000010 ;  /* 0xc0000010000b7882 */ /* 0x000fe20000000000 */
[----:B------:R-:W-:-:S06]  /*36f0*/  UIADD3 UR6, UR6, 0x1, URZ ;  /* 0x0000000106067890 */ /* 0x000fcc000fffe03f */
[----:B------:R-:W-:Y:S01]  /*3700*/  QGMMA.64x256x32.F32.E4M3.E4M3 R24, gdesc[UR8], R24, UP0, gsb0 ;  /* 0x03e00000081879f3 */ /* 0x000fe2000b800818 */
[----:B------:R-:W-:-:S04]  /*3710*/  UISETP.NE.AND UP0, UPT, UR6, UR32, UPT ;  /* 0x000000200600728c */ /* 0x000fc8000bf05270 */
[----:B------:R-:W-:-:S06]  /*3720*/  USEL UR7, URZ, 0x1, UP0 ;  /* 0x000000013f077887 */ /* 0x000fcc0008000000 */
[----:B------:R-:W-:Y:S01]  /*3730*/  ISETP.NE.AND P1, PT, RZ, UR7, PT ;  /* 0x00000007ff007c0c */ /* 0x000fe2000bf25270 */
[----:B------:R-:W-:-:S12]  /*3740*/  WARPGROUP.DEPBAR.LE gsb0, 0x1 ;  /* 0x00008000000079c5 */ /* 0x000fd80000010100 */
[----:B------:R-:W-:Y:S05]  /*3750*/  @!P1 BRA `(.L_x_32) ;  /* 0x0000000c00809947 */ /* 0x000fea0003800000 */
[----:B------:R-:W-:Y:S02]  /*3760*/  WARPGROUP.DEPBAR.LE gsb0, 0x0 ;  /* 0x00008000000079c5 */ /* 0x000fe40000010000 */
[----:B------:R-:W-:-:S01]  /*3770*/  FADD R226, R24, R226 ;  /* 0x000000e218e27221 */ /* 0x000fc20000000000 */
[----:B------:R-:W-:Y:S01]  /*3780*/  FADD R225, R25, R225 ;  /* 0x000000e119e17221 */ /* 0x000fe20000000000 */
[----:B------:R1:W-:Y:S01]  /*3790*/  STL [R1+0xa0], R227 ;  /* 0x0000a0e301007387 */ /* 0x0003e20000100800 */
[----:B------:R-:W-:-:S01]  /*37a0*/  FADD R224, R26, R224 ;  /* 0x000000e01ae07221 */ /* 0x000fc20000000000 */
[----:B------:R-:W-:Y:S01]  /*37b0*/  FADD R223, R27, R223 ;  /* 0x000000df1bdf7221 */ /* 0x000fe20000000000 */
[----:B------:R-:W-:-:S01]  /*37c0*/  FADD R222, R28, R222 ;  /* 0x000000de1cde7221 */ /* 0x000fc20000000000 */
[----:B------:R-:W-:Y:S01]  /*37d0*/  FADD R221, R29, R221 ;  /* 0x000000dd1ddd7221 */ /* 0x000fe20000000000 */
[----:B-1----:R-:W3:Y:S04]  /*37e0*/  LDL.LU R227, [R1+0x30] ;  /* 0x0000300001e37983 */ /* 0x002ee80000300800 */
[----:B------:R1:W-:Y:S01]  /*37f0*/  STL [R1+0xa4], R226 ;  /* 0x0000a4e201007387 */ /* 0x0003e20000100800 */
[----:B------:R-:W-:-:S01]  /*3800*/  FADD R220, R30, R220 ;  /* 0x000000dc1edc7221 */ /* 0x000fc20000000000 */
[----:B------:R-:W-:-:S02]  /*3810*/  FADD R219, R31, R219 ;  /* 0x000000db1fdb7221 */ /* 0x000fc40000000000 */
[----:B-1----:R-:W4:Y:S04]  /*3820*/  LDL.LU R226, [R1+0x2c] ;  /* 0x00002c0001e27983 */ /* 0x002f280000300800 */
[----:B------:R1:W-:Y:S01]  /*3830*/  STL [R1+0xa8], R225 ;  /* 0x0000a8e101007387 */ /* 0x0003e20000100800 */
[----:B------:R-:W-:-:S03]  /*3840*/  FADD R218, R32, R218 ;  /* 0x000000da20da7221 */ /* 0x000fc60000000000 */
[----:B-1----:R-:W2:Y:S04]  /*3850*/  LDL.LU R225, [R1+0x28] ;  /* 0x0000280001e17983 */ /* 0x002ea80000300800 */
        /* <DEDUP_REMOVED lines=9> */
[----:B------:R1:W-:Y:S04]  /*38f0*/  STL [R1+0xb8], R221 ;  /* 0x0000b8dd01007387 */ /* 0x0003e80000100800 */
        /* <DEDUP_REMOVED lines=12> */
[----:B-1----:R-:W2:Y:S01]  /*39c0*/  LDL.LU R215, [R1] ;  /* 0x0000000001d77983 */ /* 0x002ea20000300800 */
[----:B------:R-:W-:-:S01]  /*39d0*/  FADD R214, R36, R214 ;  /* 0x000000d624d67221 */ /* 0x000fc20000000000 */
[----:B------:R-:W-:Y:S01]  /*39e0*/  FADD R213, R37, R213 ;  /* 0x000000d525d57221 */ /* 0x000fe20000000000 */
[----:B------:R-:W-:-:S01]  /*39f0*/  FADD R212, R38, R212 ;  /* 0x000000d426d47221 */ /* 0x000fc20000000000 */
[----:B------:R-:W-:Y:S01]  /*3a00*/  FADD R211, R39, R211 ;  /* 0x000000d327d37221 */ /* 0x000fe20000000000 */
[----:B------:R-:W-:-:S01]  /*3a10*/  FADD R210, R40, R210 ;  /* 0x000000d228d27221 */ /* 0x000fc20000000000 */
[----:B------:R-:W-:Y:S01]  /*3a20*/  STL [R1+0xd4], R214 ;  /* 0x0000d4d601007387 */ /* 0x000fe20000100800 */
        /* <DEDUP_REMOVED lines=11> */
[----:B------:R1:W-:Y:S01]  /*3ae0*/  STL [R1+0xe0], R211 ;  /* 0x0000e0d301007387 */ /* 0x0003e20000100800 */
[----:B------:R-:W-:-:S01]  /*3af0*/  FADD R200, R50, R200 ;  /* 0x000000c832c87221 */ /* 0x000fc20000000000 */
[----:B------:R-:W-:Y:S01]  /*3b00*/  FADD R199, R51, R199 ;  /* 0x000000c733c77221 */ /* 0x000fe20000000000 */
        /* <DEDUP_REMOVED lines=69> */
[----:B-----5:R-:W-:Y:S01]  /*3f60*/  FADD R0, R121, R0 ;  /* 0x0000000079007221 */ /* 0x020fe20000000000 */
[----:B---3--:R-:W-:-:S01]  /*3f70*/  FADD R227, R134, R227 ;  /* 0x000000e386e37221 */ /* 0x008fc20000000000 */
[----:B----4-:R-:W-:Y:S01]  /*3f80*/  FADD R226, R133, R226 ;  /* 0x000000e285e27221 */ /* 0x010fe20000000000 */
[----:B--2---:R-:W-:-:S01]  /*3f90*/  FADD R225, R132, R225 ;  /* 0x000000e184e17221 */ /* 0x004fc20000000000 */
        /* <DEDUP_REMOVED lines=9> */
[----:B------:R-:W-:-:S05]  /*4030*/  FADD R215, R122, R215 ;  /* 0x000000d77ad77221 */ /* 0x000fca0000000000 */
[----:B------:R2:W-:Y:S04]  /*4040*/  STL [R1], R215 ;  /* 0x000000d701007387 */ /* 0x0005e80000100800 */
[----:B------:R3:W-:Y:S04]  /*4050*/  STL [R1+0x4], R216 ;  /* 0x000004d801007387 */ /* 0x0007e80000100800 */
        /* <DEDUP_REMOVED lines=8> */
[----:B-1----:R-:W4:Y:S04]  /*40e0*/  LDL.LU R211, [R1+0x34] ;  /* 0x0000340001d37983 */ /* 0x002f280000300800 */
[----:B------:R1:W-:Y:S04]  /*40f0*/  STL [R1+0x28], R225 ;  /* 0x000028e101007387 */ /* 0x0003e80000100800 */
[----:B------:R-:W4:Y:S04]  /*4100*/  LDL.LU R212, [R1+0x38] ;  /* 0x0000380001d47983 */ /* 0x000f280000300800 */
[----:B------:R1:W-:Y:S04]  /*4110*/  STL [R1+0x2c], R226 ;  /* 0x00002ce201007387 */ /* 0x0003e80000100800 */
[----:B------:R-:W4:Y:S04]  /*4120*/  LDL.LU R213, [R1+0x3c] ;  /* 0x00003c0001d57983 */ /* 0x000f280000300800 */
[----:B------:R1:W-:Y:S04]  /*4130*/  STL [R1+0x30], R227 ;  /* 0x000030e301007387 */ /* 0x0003e80000100800 */
[----:B------:R-:W4:Y:S04]  /*4140*/  LDL.LU R214, [R1+0x40] ;  /* 0x0000400001d67983 */ /* 0x000f280000300800 */
[----:B--2---:R-:W2:Y:S04]  /*4150*/  LDL.LU R215, [R1+0x44] ;  /* 0x0000440001d77983 */ /* 0x004ea80000300800 */
[----:B---3--:R-:W3:Y:S04]  /*4160*/  LDL.LU R216, [R1+0x48] ;  /* 0x0000480001d87983 */ /* 0x008ee80000300800 */
[----:B----4-:R-:W4:Y:S04]  /*4170*/  LDL.LU R217, [R1+0x4c] ;  /* 0x00004c0001d97983 */ /* 0x010f280000300800 */
[----:B0-----:R-:W4:Y:S04]  /*4180*/  LDL.LU R218, [R1+0x50] ;  /* 0x0000500001da7983 */ /* 0x001f280000300800 */
[----:B------:R-:W4:Y:S04]  /*4190*/  LDL.LU R219, [R1+0x54] ;  /* 0x0000540001db7983 */ /* 0x000f280000300800 */
[----:B------:R-:W4:Y:S04]  /*41a0*/  LDL.LU R220, [R1+0x58] ;  /* 0x0000580001dc7983 */ /* 0x000f280000300800 */
[----:B------:R-:W4:Y:S04]  /*41b0*/  LDL.LU R221, [R1+0x5c] ;  /* 0x00005c0001dd7983 */ /* 0x000f280000300800 */
[----:B------:R-:W4:Y:S04]  /*41c0*/  LDL.LU R222, [R1+0x60] ;  /* 0x0000600001de7983 */ /* 0x000f280000300800 */
[----:B------:R-:W4:Y:S04]  /*41d0*/  LDL.LU R223, [R1+0x64] ;  /* 0x0000640001df7983 */ /* 0x000f280000300800 */
[----:B------:R-:W4:Y:S04]  /*41e0*/  LDL.LU R224, [R1+0x68] ;  /* 0x0000680001e07983 */ /* 0x000f280000300800 */
[----:B-1----:R-:W4:Y:S04]  /*41f0*/  LDL.LU R225, [R1+0x6c] ;  /* 0x00006c0001e17983 */ /* 0x002f280000300800 */
[----:B------:R-:W4:Y:S04]  /*4200*/  LDL.LU R226, [R1+0x70] ;  /* 0x0000700001e27983 */ /* 0x000f280000300800 */
[----:B------:R-:W4:Y:S01]  /*4210*/  LDL.LU R227, [R1+0x74] ;  /* 0x0000740001e37983 */ /* 0x000f220000300800 */
[----:B------:R-:W-:-:S05]  /*4220*/  FADD R211, R135, R211 ;  /* 0x000000d387d37221 */ /* 0x000fca0000000000 */
[----:B------:R0:W-:Y:S01]  /*4230*/  STL [R1+0x34], R211 ;  /* 0x000034d301007387 */ /* 0x0001e20000100800 */
[----:B------:R-:W-:-:S03]  /*4240*/  FADD R212, R136, R212 ;  /* 0x000000d488d47221 */ /* 0x000fc60000000000 */
[----:B0-----:R1:W5:Y:S01]  /*4250*/  LDL.LU R211, [R1+0xe0] ;  /* 0x0000e00001d37983 */ /* 0x0013620000300800 */
[----:B------:R-:W-:-:S03]  /*4260*/  FADD R213, R137, R213 ;  /* 0x000000d589d57221 */ /* 0x000fc60000000000 */
[----:B------:R0:W-:Y:S01]  /*4270*/  STL [R1+0x38], R212 ;  /* 0x000038d401007387 */ /* 0x0001e20000100800 */
[----:B------:R-:W-:-:S01]  /*4280*/  FADD R214, R138, R214 ;  /* 0x000000d68ad67221 */ /* 0x000fc20000000000 */
[----:B--2---:R-:W-:Y:S02]  /*4290*/  FADD R215, R139, R215 ;  /* 0x000000d78bd77221 */ /* 0x004fe40000000000 */
[----:B0-----:R1:W5:Y:S01]  /*42a0*/  LDL.LU R212, [R1+0xdc] ;  /* 0x0000dc0001d47983 */ /* 0x0013620000300800 */
[----:B---3--:R-:W-:-:S03]  /*42b0*/  FADD R216, R140, R216 ;  /* 0x000000d88cd87221 */ /* 0x008fc60000000000 */
[----:B------:R0:W-:Y:S01]  /*42c0*/  STL [R1+0x3c], R213 ;  /* 0x00003cd501007387 */ /* 0x0001e20000100800 */
[----:B----4-:R-:W-:-:S03]  /*42d0*/  FADD R217, R141, R217 ;  /* 0x000000d98dd97221 */ /* 0x010fc60000000000 */
[----:B0-----:R1:W5:Y:S01]  /*42e0*/  LDL.LU R213, [R1+0xd8] ;  /* 0x0000d80001d57983 */ /* 0x0013620000300800 */
[----:B------:R-:W-:-:S03]  /*42f0*/  FADD R218, R142, R218 ;  /* 0x000000da8eda7221 */ /* 0x000fc60000000000 */
[----:B------:R0:W-:Y:S01]  /*4300*/  STL [R1+0x40], R214 ;  /* 0x000040d601007387 */ /* 0x0001e20000100800 */
[----:B------:R-:W-:-:S01]  /*4310*/  FADD R219, R143, R219 ;  /* 0x000000db8fdb7221 */ /* 0x000fc20000000000 */
[----:B------:R-:W-:Y:S02]  /*4320*/  FADD R220, R144, R220 ;  /* 0x000000dc90dc7221 */ /* 0x000fe40000000000 */
[----:B0-----:R1:W5:Y:S04]  /*4330*/  LDL.LU R214, [R1+0xd4] ;  /* 0x0000d40001d67983 */ /* 0x0013680000300800 */
[----:B------:R0:W-:Y:S01]  /*4340*/  STL [R1+0x44], R215 ;  /* 0x000044d701007387 */ /* 0x0001e20000100800 */
[----:B------:R-:W-:-:S01]  /*4350*/  FADD R221, R145, R221 ;  /* 0x000000dd91dd7221 */ /* 0x000fc20000000000 */
[----:B------:R-:W-:-:S02]  /*4360*/  FADD R222, R146, R222 ;  /* 0x000000de92de7221 */ /* 0x000fc40000000000 */
[----:B0-----:R1:W5:Y:S04]  /*4370*/  LDL.LU R215, [R1+0xd0] ;  /* 0x0000d00001d77983 */ /* 0x0013680000300800 */
[----:B------:R0:W-:Y:S01]  /*4380*/  STL [R1+0x48], R216 ;  /* 0x000048d801007387 */ /* 0x0001e20000100800 */
[----:B------:R-:W-:-:S03]  /*4390*/  FADD R223, R147, R223 ;  /* 0x000000df93df7221 */ /* 0x000fc60000000000 */
        /* <DEDUP_REMOVED lines=13> */
[----:B------:R0:W-:Y:S04]  /*4470*/  STL [R1+0x5c], R221 ;  /* 0x00005cdd01007387 */ /* 0x0001e80000100800 */
        /* <DEDUP_REMOVED lines=12> */
[----:B0-----:R1:W5:Y:S01]  /*4540*/  LDL.LU R227, [R1+0xa0] ;  /* 0x0000a00001e37983 */ /* 0x0013620000300800 */
[----:B------:R-:W-:-:S05]  /*4550*/  UMOV UR6, URZ ;  /* 0x0000003f00067c82 */ /* 0x000fca0008000000 */
.L_x_32:
[----:B------:R-:W-:Y:S05]  /*4560*/  @!P2 BRA `(.L_x_33) ;  /* 0x000000000004a947 */ /* 0x000fea0003800000 */
[----:B------:R-:W-:Y:S01]  /*4570*/  BPT.TRAP 0x1 ;  /* 0x000000040000795c */ /* 0x000fe20000300000 */
.L_x_33:
[----:B-----5:R3:W-:Y:S04]  /*4580*/  STL [R1+0xa0], R0 ;  /* 0x0000a00001007387 */ /* 0x0207e80000100800 */
[----:B---3--:R-:W3:Y:S01]  /*4590*/  LDL R0, [R1+0x7c] ;  /* 0x00007c0001007983 */ /* 0x008ee20000100800 */
[----:B0-----:R-:W-:-:S05]  /*45a0*/  IMAD.U32 R229, RZ, RZ, UR24 ;  /* 0x00000018ffe57e24 */ /* 0x001fca000f8e00ff */
[----:B------:R-:W-:-:S05]  /*45b0*/  @P0 LEA R229, R229, UR12, 0x3 ;  /* 0x0000000ce5e50c11 */ /* 0x000fca000f8e18ff */
[----:B------:R-:W-:Y:S01]  /*45c0*/  @P0 VIADD R229, R229, 0xb0 ;  /* 0x000000b0e5e50836 */ /* 0x000fe20000000000 */
[----:B------:R-:W-:-:S06]  /*45d0*/  UISETP.GT.U32.AND UP0, UPT, UR13, 0x1, UPT ;  /* 0x000000010d00788c */ /* 0x000fcc000bf04070 */
[----:B------:R-:W-:Y:S02]  /*45e0*/  PLOP3.LUT P1, PT, PT, PT, UP0, 0x80, 0x0 ;  /* 0x000000000000781c */ /* 0x000fe40003f2f008 */
[----:B---3--:R-:W-:Y:S02]  /*45f0*/  @P0 PRMT R229, R0, 0x654, R229 ;  /* 0x0000065400e50816 */ /* 0x008fe400000000e5 */
[----:B------:R0:W5:Y:S02]  /*4600*/  LDL.LU R0, [R1+0xa0] ;  /* 0x0000a00001007983 */ /* 0x0001640000300800 */
[----:B------:R0:W-:Y:S07]  /*4610*/  @P0 SYNCS.ARRIVE.TRANS64.RED.A1T0 RZ, [R229+URZ], RZ ;  /* 0x000000ffe5ff09a7 */ /* 0x0001ee000810043f */
[----:B------:R-:W-:Y:S05]  /*4620*/  @P1 BRA `(.L_x_34) ;  /* 0x0000000000041947 */ /* 0x000fea0003800000 */
[----:B------:R-:W-:Y:S01]  /*4630*/  BPT.TRAP 0x1 ;  /* 0x000000040000795c */ /* 0x000fe20000300000 */
.L_x_34:
[----:B------:R-:W-:Y:S01]  /*4640*/  UIADD3 UR19, UR19, 0x1, URZ ;  /* 0x0000000113137890 */ /* 0x000fe2000fffe03f */
[C---:B------:R-:W-:Y:S01]  /*4650*/  ISETP.GT.AND P1, PT, R228.reuse, 0x1, PT ;  /* 0x00000001e400780c */ /* 0x040fe20003f24270 */
[----:B------:R-:W-:Y:S01]  /*4660*/  UIADD3 UR24, UR24, 0x1, URZ ;  /* 0x0000000118187890 */ /* 0x000fe2000fffe03f */
[----:B------:R-:W-:Y:S01]  /*4670*/  VIADD R228, R228, 0xffffffff ;  /* 0xffffffffe4e47836 */ /* 0x000fe20000000000 */
[----:B------:R-:W-:Y:S02]  /*4680*/  UISETP.NE.AND UP0, UPT, UR19, 0x16, UPT ;  /* 0x000000161300788c */ /* 0x000fe4000bf05270 */
[----:B------:R-:W-:Y:S02]  /*4690*/  UISETP.NE.AND UP1, UPT, UR24, 0x16, UPT ;  /* 0x000000161800788c */ /* 0x000fe4000bf25270 */
[----:B------:R-:W-:Y:S02]  /*46a0*/  USEL UR8, URZ, 0x1, UP0 ;  /* 0x000000013f087887 */ /* 0x000fe40008000000 */
[----:B------:R-:W-:-:S02]  /*46b0*/  USEL UR19, UR19, URZ, UP0 ;  /* 0x0000003f13137287 */ /* 0x000fc40008000000 */
[----:B------:R-:W-:Y:S02]  /*46c0*/  USEL UR24, UR24, URZ, UP1 ;  /* 0x0000003f18187287 */ /* 0x000fe40008800000 */
[----:B------:R-:W-:Y:S01]  /*46d0*/  LOP3.LUT R227, R227, UR8, RZ, 0x3c, !PT ;  /* 0x00000008e3e37c12 */ /* 0x000fe2000f8e3cff */
[----:B------:R-:W-:Y:S01]  /*46e0*/  UMOV UR8, 0x1 ;  /* 0x0000000100087882 */ /* 0x000fe20000000000 */
[----:B------:R-:W-:Y:S08]  /*46f0*/  @P1 BRA `(.L_x_35) ;  /* 0xffffffec008c1947 */ /* 0x000ff0000383ffff */
.L_x_27:
[----:B------:R-:W-:-:S04]  /*4700*/  UISETP.NE.AND UP0, UPT, UR6, URZ, UPT ;  /* 0x0000003f0600728c */ /* 0x000fc8000bf05270 */
[----:B------:R-:W-:-:S06]  /*4710*/  USEL UR6, URZ, 0x1, !UP0 ;  /* 0x000000013f067887 */ /* 0x000fcc000c000000 */
[----:B------:R-:W-:-:S13]  /*4720*/  ISETP.NE.AND P1, PT, RZ, UR6, PT ;  /* 0x00000006ff007c0c */ /* 0x000fda000bf25270 */
[----:B------:R-:W-:Y:S05]  /*4730*/  @!P1 BRA `(.L_x_36) ;  /* 0x0000000c00dc9947 */ /* 0x000fea0003800000 */
[----:B------:R-:W3:Y:S04]  /*4740*/  LDL.LU R227, [R1+0x74] ;  /* 0x0000740001e37983 */ /* 0x000ee80000300800 */
[----:B---3--:R3:W-:Y:S04]  /*4750*/  STL [R1+0xa0], R227 ;  /* 0x0000a0e301007387 */ /* 0x0087e80000100800 */
[----:B---3--:R-:W3:Y:S04]  /*4760*/  LDL.LU R227, [R1+0x70] ;  /* 0x0000700001e37983 */ /* 0x008ee80000300800 */
        /* <DEDUP_REMOVED lines=55> */
[----:B---3--:R-:W3:Y:S01]  /*4ae0*/  LDL.LU R227, [R1] ;  /* 0x0000000001e37983 */ /* 0x008ee20000300800 */
[----:B------:R-:W-:-:S02]  /*4af0*/  WARPGROUP.DEPBAR.LE gsb0, 0x0 ;  /* 0x00008000000079c5 */ /* 0x000fc40000010000 */
[----:B------:R-:W-:Y:S01]  /*4b00*/  FADD R226, R24, R226 ;  /* 0x000000e218e27221 */ /* 0x000fe20000000000 */
        /* <DEDUP_REMOVED lines=96> */
[----:B-----5:R-:W-:Y:S01]  /*5110*/  FADD R0, R121, R0 ;  /* 0x0000000079007221 */ /* 0x020fe20000000000 */
[----:B---3--:R-:W-:-:S05]  /*5120*/  FADD R227, R122, R227 ;  /* 0x000000e37ae37221 */ /* 0x008fca0000000000 */
[----:B------:R3:W-:Y:S04]  /*5130*/  STL [R1], R227 ;  /* 0x000000e301007387 */ /* 0x0007e80000100800 */
[----:B---3--:R-:W3:Y:S02]  /*5140*/  LDL.LU R227, [R1+0x110] ;  /* 0x0001100001e37983 */ /* 0x008ee40000300800 */
[----:B---3--:R-:W-:-:S05]  /*5150*/  FADD R227, R123, R227 ;  /* 0x000000e37be37221 */ /* 0x008fca0000000000 */
[----:B------:R3:W-:Y:S04]  /*5160*/  STL [R1+0x4], R227 ;  /* 0x000004e301007387 */ /* 0x0007e80000100800 */
        /* <DEDUP_REMOVED lines=83> */
[----:B------:R3:W-:Y:S02]  /*56a0*/  STL [R1+0x74], R227 ;  /* 0x000074e301007387 */ /* 0x0007e40000100800 */
.L_x_36:
[----:B---3--:R-:W-:-:S04]  /*56b0*/  IMAD.U32 R227, RZ, RZ, UR31 ;  /* 0x0000001fffe37e24 */ /* 0x008fc8000f8e00ff */
[----:B------:R3:W-:Y:S01]  /*56c0*/  SYNCS.ARRIVE.TRANS64.A1T0 RZ, [R227+UR29], RZ ;  /* 0x000000ffe3ff79a7 */ /* 0x0007e2000810001d */
[----:B------:R-:W-:Y:S02]  /*56d0*/  WARPGROUP.DEPBAR.LE gsb0, 0x0 ;  /* 0x00008000000079c5 */ /* 0x000fe40000010000 */
[----:B------:R-:W4:Y:S02]  /*56e0*/  LDC R24, c[0x0][0x28c] ;  /* 0x0000a300ff187b82 */ /* 0x000f240000000800 */
[----:B----4-:R-:W-:-:S13]  /*56f0*/  ISETP.GE.AND P1, PT, R24, 0x1, PT ;  /* 0x000000011800780c */ /* 0x010fda0003f26270 */
[----:B---3--:R-:W-:Y:S05]  /*5700*/  @!P1 BRA `(.L_x_37) ;  /* 0x0000000000509947 */ /* 0x008fea0003800000 */
[----:B------:R-:W-:-:S06]  /*5710*/  UISETP.NE.AND UP0, UPT, UR27, 0x3, UPT ;  /* 0x000000031b00788c */ /* 0x000fcc000bf05270 */
[----:B------:R-:W-:-:S13]  /*5720*/  PLOP3.LUT P1, PT, PT, PT, UP0, 0x80, 0x0 ;  /* 0x000000000000781c */ /* 0x000fda0003f2f008 */
[----:B------:R-:W-:Y:S05]  /*5730*/  @!P1 BRA `(.L_x_38) ;  /* 0x0000000000049947 */ /* 0x000fea0003800000 */
[----:B------:R-:W-:Y:S01]  /*5740*/  BPT.TRAP 0x1 ;  /* 0x000000040000795c */ /* 0x000fe20000300000 */
.L_x_38:
[----:B------:R-:W3:Y:S01]  /*5750*/  LDL R227, [R1+0x7c] ;  /* 0x00007c0001e37983 */ /* 0x000ee20000100800 */
[----:B------:R-:W-:-:S05]  /*5760*/  VOTEU.ANY UP0, P0 ;  /* 0x00000000003f7886 */ /* 0x000fca0000000100 */
[----:B------:R-:W-:Y:S02]  /*5770*/  @UP0 UIADD3 UR6, UR16, UR5, URZ ;  /* 0x0000000510060290 */ /* 0x000fe4000fffe03f */
[----:B------:R-:W-:-:S04]  /*5780*/  UISETP.GT.U32.AND UP0, UPT, UR13, 0x1, UPT ;  /* 0x000000010d00788c */ /* 0x000fc8000bf04070 */
[----:B------:R-:W-:Y:S02]  /*5790*/  IMAD.U32 R24, RZ, RZ, UR6 ;  /* 0x00000006ff187e24 */ /* 0x000fe4000f8e00ff */
[----:B------:R-:W-:Y:S01]  /*57a0*/  IMAD.U32 R27, RZ, RZ, UR6 ;  /* 0x00000006ff1b7e24 */ /* 0x000fe2000f8e00ff */
[----:B------:R-:W-:Y:S01]  /*57b0*/  PLOP3.LUT P1, PT, PT, PT, UP0, 0x80, 0x0 ;  /* 0x000000000000781c */ /* 0x000fe20003f2f008 */
[----:B------:R-:W-:-:S05]  /*57c0*/  @P0 IMAD.WIDE.U32 R24, R24, -0x45d1745d, RZ ;  /* 0xba2e8ba318180825 */ /* 0x000fca00078e00ff */
[----:B------:R-:W-:-:S05]  /*57d0*/  @P0 SHF.R.U32.HI R24, RZ, 0x4, R25 ;  /* 0x00000004ff180819 */ /* 0x000fca0000011619 */
[----:B------:R-:W-:-:S05]  /*57e0*/  @P0 IMAD R24, R24, -0x16, R27 ;  /* 0xffffffea18180824 */ /* 0x000fca00078e021b */
[----:B------:R-:W-:-:S05]  /*57f0*/  @P0 LEA R24, R24, UR12, 0x3 ;  /* 0x0000000c18180c11 */ /* 0x000fca000f8e18ff */
[----:B------:R-:W-:-:S05]  /*5800*/  @P0 VIADD R24, R24, 0xb0 ;  /* 0x000000b018180836 */ /* 0x000fca0000000000 */
[----:B---3--:R-:W-:-:S04]  /*5810*/  @P0 PRMT R24, R227, 0x654, R24 ;  /* 0x00000654e3180816 */ /* 0x008fc80000000018 */
[----:B------:R3:W-:Y:S01]  /*5820*/  @P0 SYNCS.ARRIVE.TRANS64.RED.A1T0 RZ, [R24+URZ], RZ ;  /* 0x000000ff18ff09a7 */ /* 0x0007e2000810043f */
[----:B------:R-:W-:Y:S05]  /*5830*/  @P1 BRA `(.L_x_37) ;  /* 0x0000000000041947 */ /* 0x000fea0003800000 */
[----:B------:R-:W-:Y:S01]  /*5840*/  BPT.TRAP 0x1 ;  /* 0x000000040000795c */ /* 0x000fe20000300000 */
.L_x_37:
[----:B------:R-:W4:Y:S01]  /*5850*/  S2R R25, SR_TID.X ;  /* 0x0000000000197919 */ /* 0x000f220000002100 */
[----:B---3--:R-:W-:Y:S01]  /*5860*/  IMAD.U32 R24, RZ, RZ, UR30 ;  /* 0x0000001eff187e24 */ /* 0x008fe2000f8e00ff */
[----:B------:R-:W-:Y:S01]  /*5870*/  UIADD3 UR5, UR28, UR5, URZ ;  /* 0x000000051c057290 */ /* 0x000fe2000fffe03f */
[----:B------:R-:W3:Y:S01]  /*5880*/  LDC R35, c[0x0][0x288] ;  /* 0x0000a200ff237b82 */ /* 0x000ee20000000800 */
[----:B------:R-:W-:Y:S02]  /*5890*/  UISETP.GE.U32.AND UP1, UPT, UR28, 0x16, UPT ;  /* 0x000000161c00788c */ /* 0x000fe4000bf26070 */
[----:B------:R-:W-:Y:S01]  /*58a0*/  SHF.L.U32 R24, R24, 0x1f, RZ ;  /* 0x0000001f18187819 */ /* 0x000fe200000006ff */
[----:B------:R-:W-:Y:S02]  /*58b0*/  UISETP.GT.U32.AND UP0, UPT, UR5, 0x15, UPT ;  /* 0x000000150500788c */ /* 0x000fe4000bf04070 */
[----:B------:R-:W-:Y:S01]  /*58c0*/  UIMAD.WIDE.U32 UR6, UR5, -0x45d1745d, URZ ;  /* 0xba2e8ba3050678a5 */ /* 0x000fe2000f8e003f */
[----:B------:R-:W0:Y:S01]  /*58d0*/  SYNCS.PHASECHK.TRANS64.TRYWAIT P1, [UR17+0x8], R24 ;  /* 0x00000818ff0075a7 */ /* 0x000e220008020151 */
[----:B------:R-:W-:-:S02]  /*58e0*/  UISETP.LT.U32.AND UP0, UPT, UR28, 0x16, UP0 ;  /* 0x000000161c00788c */ /* 0x000fc40008701070 */
[----:B------:R-:W-:Y:S02]  /*58f0*/  USHF.R.U32.HI UR6, URZ, 0x4, UR7 ;  /* 0x000000043f067899 */ /* 0x000fe40008011607 */
[----:B------:R-:W-:Y:S02]  /*5900*/  USEL UR8, URZ, 0x1, !UP0 ;  /* 0x000000013f087887 */ /* 0x000fe4000c000000 */
[----:B------:R-:W-:Y:S02]  /*5910*/  UIMAD UR5, UR6, -0x16, UR5 ;  /* 0xffffffea060578a4 */ /* 0x000fe4000f8e0205 */
[----:B------:R-:W-:-:S04]  /*5920*/  ULOP3.LUT UR4, UR4, UR8, URZ, 0x3c, !UPT ;  /* 0x0000000804047292 */ /* 0x000fc8000f8e3c3f */
[----:B------:R-:W-:Y:S01]  /*5930*/  @UP1 ULOP3.LUT UR4, UR4, 0x1, UR6, 0x78, !UPT ;  /* 0x0000000104041892 */ /* 0x000fe2000f8e7806 */
[----:B----4-:R-:W-:-:S04]  /*5940*/  SHF.R.S32.HI R26, RZ, 0x1f, R25 ;  /* 0x0000001fff1a7819 */ /* 0x010fc80000011419 */
[----:B------:R-:W-:-:S04]  /*5950*/  LEA.HI R26, R26, R25, RZ, 0x7 ;  /* 0x000000191a1a7211 */ /* 0x000fc800078f38ff */
[----:B------:R-:W-:-:S05]  /*5960*/  LOP3.LUT R26, R26, 0xffffff80, RZ, 0xc0, !PT ;  /* 0xffffff801a1a7812 */ /* 0x000fca00078ec0ff */
[----:B------:R-:W-:-:S05]  /*5970*/  IMAD.IADD R26, R25, 0x1, -R26 ;  /* 0x00000001191a7824 */ /* 0x000fca00078e0a1a */
[----:B------:R-:W-:-:S04]  /*5980*/  SHF.R.S32.HI R25, RZ, 0x1f, R26 ;  /* 0x0000001fff197819 */ /* 0x000fc8000001141a */
[----:B------:R-:W-:-:S04]  /*5990*/  LEA.HI R25, R25, R26, RZ, 0x2 ;  /* 0x0000001a19197211 */ /* 0x000fc800078f10ff */
[----:B------:R-:W-:-:S05]  /*59a0*/  LOP3.LUT R25, R25, 0xfffffffc, RZ, 0xc0, !PT ;  /* 0xfffffffc19197812 */ /* 0x000fca00078ec0ff */
[----:B------:R-:W-:-:S04]  /*59b0*/  IMAD.IADD R40, R26, 0x1, -R25 ;  /* 0x000000011a287824 */ /* 0x000fc800078e0a19 */
[----:B------:R-:W-:Y:S01]  /*59c0*/  IMAD.SHL.U32 R32, R40, 0x2, RZ ;  /* 0x0000000228207824 */ /* 0x000fe200078e00ff */
[----:B0--3--:R-:W-:Y:S06]  /*59d0*/  @!P1 BRA `(.L_x_39) ;  /* 0x000000b400189947 */ /* 0x009fec0003800000 */
.L_x_343:
[----:B------:R3:W-:Y:S01]  /*59e0*/  STL [R1+0xa4], R2 ;  /* 0x0000a40201007387 */ /* 0x0007e20000100800 */
[----:B------:R-:W-:Y:S01]  /*59f0*/  ULDC UR8, c[0x0][0x284] ;  /* 0x0000a10000087ab9 */ /* 0x000fe20000000800 */
[----:B------:R-:W-:Y:S01]  /*5a00*/  SHF.R.S32.HI R33, RZ, 0x1f, R32 ;  /* 0x0000001fff217819 */ /* 0x000fe20000011420 */
[----:B------:R-:W-:Y:S01]  /*5a10*/  ULDC.64 UR6, c[0x0][0x5d0] ;  /* 0x0001740000067ab9 */ /* 0x000fe20000000a00 */
[----:B---3--:R-:W3:Y:S04]  /*5a20*/  LDL.LU R2, [R1+0x8c] ;  /* 0x00008c0001027983 */ /* 0x008ee80000300800 */
[----:B-----5:R4:W-:Y:S04]  /*5a30*/  STL [R1+0xa0], R0 ;  /* 0x0000a00001007387 */ /* 0x0209e80000100800 */
[----:B------:R-:W2:Y:S04]  /*5a40*/  LDL R227, [R1+0x78] ;  /* 0x0000780001e37983 */ /* 0x000ea80000100800 */
[----:B----4-:R-:W4:Y:S01]  /*5a50*/  LDL R0, [R1+0x88] ;  /* 0x0000880001007983 */ /* 0x010f220000100800 */
[----:B---3--:R-:W-:-:S03]  /*5a60*/  IMAD.SHL.U32 R37, R2, 0x100, RZ ;  /* 0x0000010002257824 */ /* 0x008fc600078e00ff */
[----:B------:R3:W5:Y:S01]  /*5a70*/  LDL.LU R2, [R1+0xa4] ;  /* 0x0000a40001027983 */ /* 0x0007620000300800 */
[----:B----4-:R-:W-:-:S03]  /*5a80*/  IMAD.SHL.U32 R34, R0, 0x40, RZ ;  /* 0x0000004000227824 */ /* 0x010fc600078e00ff */
[----:B------:R3:W5:Y:S02]  /*5a90*/  LDL.LU R0, [R1+0xa0] ;  /* 0x0000a00001007983 */ /* 0x0007640000300800 */
[----:B------:R-:W-:Y:S02]  /*5aa0*/  ISETP.GE.AND P1, PT, R34, UR8, PT ;  /* 0x0000000822007c0c */ /* 0x000fe4000bf26270 */
[----:B--2---:R-:W-:Y:S02]  /*5ab0*/  SHF.R.S32.HI R38, RZ, 0x1f, R227 ;  /* 0x0000001fff267819 */ /* 0x004fe400000114e3 */
[----:B------:R-:W-:Y:S01]  /*5ac0*/  ISETP.GE.OR P1, PT, R37, R35, P1 ;  /* 0x000000232500720c */ /* 0x000fe20000f26670 */
[----:B0-----:R-:W-:-:S04]  /*5ad0*/  IMAD.WIDE.U32 R24, R227, UR6, R32 ;  /* 0x00000006e3187c25 */ /* 0x001fc8000f8e0020 */
[----:B------:R-:W-:Y:S01]  /*5ae0*/  IMAD R26, R38, UR6, RZ ;  /* 0x00000006261a7c24 */ /* 0x000fe2000f8e02ff */
[----:B------:R-:W-:Y:S02]  /*5af0*/  SHF.R.S32.HI R36, RZ, 0x1f, R37 ;  /* 0x0000001fff247819 */ /* 0x000fe40000011425 */
[----:B------:R-:W-:Y:S01]  /*5b00*/  IADD3 R24, P2, R37, R24, RZ ;  /* 0x0000001825187210 */ /* 0x000fe20007f5e0ff */
[----:B------:R-:W-:-:S05]  /*5b10*/  IMAD R27, R227, UR7, R26 ;  /* 0x00000007e31b7c24 */ /* 0x000fca000f8e021a */
[----:B------:R-:W-:Y:S01]  /*5b20*/  IADD3.X R25, R36, R25, R27, P2, !PT ;  /* 0x0000001924197210 */ /* 0x000fe200017fe41b */
[----:B---3--:R-:W-:Y:S06]  /*5b30*/  @P1 BRA `(.L_x_40) ;  /* 0x0000008c00cc1947 */ /* 0x008fec0003800000 */
[----:B------:R0:W-:Y:S01]  /*5b40*/  STL.64 [R1+0xa8], R4 ;  /* 0x0000a80401007387 */ /* 0x0001e20000100a00 */
[----:B------:R-:W2:Y:S01]  /*5b50*/  LDC.64 R28, c[0x0][0x5c8] ;  /* 0x00017200ff1c7b82 */ /* 0x000ea20000000a00 */
[----:B------:R-:W-:Y:S02]  /*5b60*/  ULDC.64 UR6, c[0x0][0x5c0] ;  /* 0x0001700000067ab9 */ /* 0x000fe40000000a00 */
[----:B0-----:R-:W3:Y:S04]  /*5b70*/  LDL.64 R4, [R1+0x90] ;  /* 0x0000900001047983 */ /* 0x001ee80000100a00 */
[----:B-----5:R0:W-:Y:S04]  /*5b80*/  STL [R1+0xa4], R2 ;  /* 0x0000a40201007387 */ /* 0x0201e80000100800 */
[----:B0-----:R-:W3:Y:S04]  /*5b90*/  LDL.LU R2, [R1+0x88] ;  /* 0x0000880001027983 */ /* 0x001ee80000300800 */
[----:B------:R0:W-:Y:S04]  /*5ba0*/  STL [R1+0xa0], R0 ;  /* 0x0000a00001007387 */ /* 0x0001e80000100800 */
[----:B0-----:R-:W4:Y:S01]  /*5bb0*/  LDL R0, [R1+0x98] ;  /* 0x0000980001007983 */ /* 0x001f220000100800 */
[----:B---3--:R-:W-:-:S03]  /*5bc0*/  IMAD.WIDE R30, R2, 0x40, R4 ;  /* 0x00000040021e7825 */ /* 0x008fc600078e0204 */
[----:B------:R0:W5:Y:S04]  /*5bd0*/  LDL.LU.64 R4, [R1+0xa8] ;  /* 0x0000a80001047983 */ /* 0x0001680000300a00 */
[----:B------:R0:W5:Y:S01]  /*5be0*/  LDL.LU R2, [R1+0xa4] ;  /* 0x0000a40001027983 */ /* 0x0001620000300800 */
[-C--:B--2---:R-:W-:Y:S02]  /*5bf0*/  IMAD R26, R31, R28.reuse, RZ ;  /* 0x0000001c1f1a7224 */ /* 0x084fe400078e02ff */
[----:B------:R-:W-:-:S04]  /*5c00*/  IMAD.WIDE.U32 R24, R30, R28, R24 ;  /* 0x0000001c1e187225 */ /* 0x000fc800078e0018 */
[----:B------:R-:W-:Y:S01]  /*5c10*/  IMAD R27, R30, R29, R26 ;  /* 0x0000001d1e1b7224 */ /* 0x000fe200078e021a */
[----:B------:R-:W-:Y:S01]  /*5c20*/  LEA R26, P1, R28, R24, 0x3 ;  /* 0x000000181c1a7211 */ /* 0x000fe200078218ff */
[----:B----4-:R-:W-:Y:S01]  /*5c30*/  IMAD.IADD R39, R0, 0x1, -R34 ;  /* 0x0000000100277824 */ /* 0x010fe200078e0a22 */
[----:B------:R-:W-:Y:S01]  /*5c40*/  IADD3 R24, P2, R24, UR6, RZ ;  /* 0x0000000618187c10 */ /* 0x000fe2000ff5e0ff */
[----:B------:R0:W5:Y:S01]  /*5c50*/  LDL.LU R0, [R1+0xa0] ;  /* 0x0000a00001007983 */ /* 0x0001620000300800 */
[----:B------:R-:W-:Y:S01]  /*5c60*/  IMAD.IADD R27, R25, 0x1, R27 ;  /* 0x00000001191b7824 */ /* 0x000fe200078e021b */
[----:B------:R-:W-:-:S04]  /*5c70*/  IADD3 R26, P4, R26, UR6, RZ ;  /* 0x000000061a1a7c10 */ /* 0x000fc8000ff9e0ff */
[----:B------:R-:W-:Y:S01]  /*5c80*/  LEA.HI.X R29, R28, R27, R29, 0x3, P1 ;  /* 0x0000001b1c1d7211 */ /* 0x000fe200008f1c1d */
[----:B------:R-:W-:Y:S01]  /*5c90*/  IMAD R28, R40, -0x2, R35 ;  /* 0xfffffffe281c7824 */ /* 0x000fe200078e0223 */
[----:B------:R-:W-:Y:S01]  /*5ca0*/  FSETP.NEU.AND P1, PT, RZ, UR26, PT ;  /* 0x0000001aff007c0b */ /* 0x000fe2000bf2d000 */
[----:B------:R-:W-:Y:S01]  /*5cb0*/  BSSY B0, `(.L_x_40) ;  /* 0x00008db000007945 */ /* 0x000fe20003800000 */
[----:B------:R-:W-:Y:S02]  /*5cc0*/  IADD3.X R25, R27, UR7, RZ, P2, !PT ;  /* 0x000000071b197c10 */ /* 0x000fe400097fe4ff */
[----:B------:R-:W-:Y:S01]  /*5cd0*/  IADD3.X R27, R29, UR7, RZ, P4, !PT ;  /* 0x000000071d1b7c10 */ /* 0x000fe2000a7fe4ff */
[----:B------:R-:W-:-:S08]  /*5ce0*/  IMAD.IADD R34, R28, 0x1, -R37 ;  /* 0x000000011c227824 */ /* 0x000fd000078e0a25 */
[----:B0-----:R-:W-:Y:S05]  /*5cf0*/  @!P1 BRA `(.L_x_41) ;  /* 0x0000006800d89947 */ /* 0x001fea0003800000 */
[----:B------:R-:W-:Y:S01]  /*5d00*/  ULDC.64 UR6, c[0x0][0x5b8] ;  /* 0x00016e0000067ab9 */ /* 0x000fe20000000a00 */
[----:B------:R-:W-:Y:S01]  /*5d10*/  ULDC.64 UR8, c[0x0][0x5a8] ;  /* 0x00016a0000087ab9 */ /* 0x000fe20000000a00 */
[----:B------:R-:W-:Y:S01]  /*5d20*/  IMAD.WIDE.U32 R32, R227, UR6, R32 ;  /* 0x00000006e3207c25 */ /* 0x000fe2000f8e0020 */
[----:B------:R-:W-:Y:S03]  /*5d30*/  BSSY B1, `(.L_x_42) ;  /* 0x0000010000017945 */ /* 0x000fe60003800000 */
[----:B------:R-:W-:Y:S01]  /*5d40*/  IMAD R28, R38, UR6, RZ ;  /* 0x00000006261c7c24 */ /* 0x000fe2000f8e02ff */
[----:B------:R-:W-:-:S03]  /*5d50*/  IADD3 R32, P1, R37, R32, RZ ;  /* 0x0000002025207210 */ /* 0x000fc60007f3e0ff */
[----:B------:R-:W-:Y:S01]  /*5d60*/  IMAD R29, R227, UR7, R28 ;  /* 0x00000007e31d7c24 */ /* 0x000fe2000f8e021c */
[----:B------:R-:W-:Y:S02]  /*5d70*/  ULDC.64 UR6, c[0x0][0x5b0] ;  /* 0x00016c0000067ab9 */ /* 0x000fe40000000a00 */
[----:B------:R-:W-:Y:S02]  /*5d80*/  IMAD R35, R31, UR6, RZ ;  /* 0x000000061f237c24 */ /* 0x000fe4000f8e02ff */
[----:B------:R-:W-:Y:S02]  /*5d90*/  IADD3.X R33, R36, R33, R29, P1, !PT ;  /* 0x0000002124217210 */ /* 0x000fe40000ffe41d */
[----:B------:R-:W-:Y:S01]  /*5da0*/  ISETP.GE.AND P1, PT, R39, 0x1, PT ;  /* 0x000000012700780c */ /* 0x000fe20003f26270 */
[C---:B------:R-:W-:Y:S02]  /*5db0*/  IMAD R35, R30.reuse, UR7, R35 ;  /* 0x000000071e237c24 */ /* 0x040fe4000f8e0223 */
[----:B------:R-:W-:Y:S01]  /*5dc0*/  IMAD.WIDE.U32 R28, R30, UR6, R32 ;  /* 0x000000061e1c7c25 */ /* 0x000fe2000f8e0020 */
[----:B------:R-:W-:-:S02]  /*5dd0*/  ISETP.LT.OR P5, PT, R34, 0x1, !P1 ;  /* 0x000000012200780c */ /* 0x000fc40004fa1670 */
[----:B------:R-:W-:-:S04]  /*5de0*/  IADD3 R28, P2, R28, UR8, RZ ;  /* 0x000000081c1c7c10 */ /* 0x000fc8000ff5e0ff */
[--C-:B------:R-:W-:Y:S02]  /*5df0*/  IADD3.X R29, R29, UR9, R35.reuse, P2, !PT ;  /* 0x000000091d1d7c10 */ /* 0x100fe400097fe423 */
[----:B------:R-:W-:-:S05]  /*5e00*/  PRMT R35, RZ, 0x7610, R35 ;  /* 0x00007610ff237816 */ /* 0x000fca0000000023 */
[----:B------:R-:W-:Y:S05]  /*5e10*/  @P5 BRA `(.L_x_43) ;  /* 0x0000000000045947 */ /* 0x000fea0003800000 */
[----:B------:R0:W5:Y:S02]  /*5e20*/  LDG.E.U8 R35, desc[UR22][R28.64] ;  /* 0x000000161c237981 */ /* 0x000164000c1e1100 */
.L_x_43:
[----:B------:R-:W-:Y:S05]  /*5e30*/  BSYNC B1 ;  /* 0x0000000000017941 */ /* 0x000fea0003800000 */
.L_x_42:
[----:B-----5:R-:W-:Y:S01]  /*5e40*/  LOP3.LUT R35, R35, 0xff, RZ, 0xc0, !PT ;  /* 0x000000ff23237812 */ /* 0x020fe200078ec0ff */
[----:B------:R-:W-:Y:S01]  /*5e50*/  BSSY B1, `(.L_x_44) ;  /* 0x000000b000017945 */ /* 0x000fe20003800000 */
[----:B------:R-:W-:Y:S02]  /*5e60*/  ISETP.LT.OR P4, PT, R34, 0x2, !P1 ;  /* 0x000000022200780c */ /* 0x000fe40004f81670 */
[----:B------:R-:W-:-:S05]  /*5e70*/  F2FP.F16.E4M3.UNPACK_B R35, R35 ;  /* 0x00000023ff23723e */ /* 0x000fca00020006ff */
[----:B------:R-:W-:-:S05]  /*5e80*/  HADD2.F32 R35, -RZ, R35.H0_H0 ;  /* 0x20000023ff237230 */ /* 0x000fca0000004100 */
[----:B------:R-:W-:-:S04]  /*5e90*/  FMUL R35, R35, UR26 ;  /* 0x0000001a23237c20 */ /* 0x000fc80008400000 */
[----:B------:R-:W-:-:S05]  /*5ea0*/  FFMA R35, R226, UR25, R35 ;  /* 0x00000019e2237c23 */ /* 0x000fca0008000023 */
[----:B------:R-:W-:Y:S02]  /*5eb0*/  F2FP.SATFINITE.E4M3.F32.PACK_AB_MERGE_C R37, RZ, R35, RZ ;  /* 0x00000023ff25723e */ /* 0x000fe400048070ff */
[----:B------:R-:W-:-:S03]  /*5ec0*/  PRMT R35, RZ, 0x7610, R35 ;  /* 0x00007610ff237816 */ /* 0x000fc60000000023 */
[----:B------:R2:W-:Y:S01]  /*5ed0*/  @!P5 STG.E.U8 desc[UR22][R24.64], R37 ;  /* 0x000000251800d986 */ /* 0x0005e2000c101116 */
[----:B------:R-:W-:Y:S05]  /*5ee0*/  @P4 BRA `(.L_x_45) ;  /* 0x0000000000044947 */ /* 0x000fea0003800000 */
[----:B------:R3:W5:Y:S02]  /*5ef0*/  LDG.E.U8 R35, desc[UR22][R28.64+0x1] ;  /* 0x000001161c237981 */ /* 0x000764000c1e1100 */
.L_x_45:
[----:B------:R-:W-:Y:S05]  /*5f00*/  BSYNC B1 ;  /* 0x0000000000017941 */ /* 0x000fea0003800000 */
.L_x_44:
[----:B-----5:R-:W-:Y:S01]  /*5f10*/  LOP3.LUT R35, R35, 0xff, RZ, 0xc0, !PT ;  /* 0x000000ff23237812 */ /* 0x020fe200078ec0ff */
[----:B------:R-:W-:Y:S01]  /*5f20*/  BSSY B1, `(.L_x_46) ;  /* 0x0000013000017945 */ /* 0x000fe20003800000 */
[----:B--2---:R-:W-:Y:S02]  /*5f30*/  IADD3 R37, P2, R30, 0x8, RZ ;  /* 0x000000081e257810 */ /* 0x004fe40007f5e0ff */
[----:B------:R-:W-:-:S03]  /*5f40*/  F2FP.F16.E4M3.UNPACK_B R35, R35 ;  /* 0x00000023ff23723e */ /* 0x000fc600020006ff */
[----:B------:R-:W-:Y:S01]  /*5f50*/  IMAD.X R31, RZ, RZ, R31, P2 ;  /* 0x000000ffff1f7224 */ /* 0x000fe200010e061f */
[----:B------:R-:W-:Y:S01]  /*5f60*/  ISETP.GE.AND P2, PT, R39, 0x9, PT ;  /* 0x000000092700780c */ /* 0x000fe20003f46270 */
[----:B------:R-:W-:Y:S02]  /*5f70*/  HADD2.F32 R35, -RZ, R35.H0_H0 ;  /* 0x20000023ff237230 */ /* 0x000fe40000004100 */
[----:B------:R-:W-:Y:S01]  /*5f80*/  IMAD R36, R31, UR6, RZ ;  /* 0x000000061f247c24 */ /* 0x000fe2000f8e02ff */
[----:B------:R-:W-:Y:S01]  /*5f90*/  ISETP.LT.OR P5, PT, R34, 0x1, !P2 ;  /* 0x000000012200780c */ /* 0x000fe200057a1670 */
[----:B------:R-:W-:-:S04]  /*5fa0*/  IMAD.WIDE.U32 R32, R37, UR6, R32 ;  /* 0x0000000625207c25 */ /* 0x000fc8000f8e0020 */
[----:B------:R-:W-:Y:S01]  /*5fb0*/  FMUL R30, R35, UR26 ;  /* 0x0000001a231e7c20 */ /* 0x000fe20008400000 */
[----:B------:R-:W-:-:S03]  /*5fc0*/  IMAD R37, R37, UR7, R36 ;  /* 0x0000000725257c24 */ /* 0x000fc6000f8e0224 */
[----:B------:R-:W-:Y:S01]  /*5fd0*/  FFMA R225, R225, UR25, R30 ;  /* 0x00000019e1e17c23 */ /* 0x000fe2000800001e */
[----:B------:R-:W-:Y:S02]  /*5fe0*/  IADD3 R30, P6, R32, UR8, RZ ;  /* 0x00000008201e7c10 */ /* 0x000fe4000ffde0ff */
[----:B------:R-:W-:Y:S02]  /*5ff0*/  PRMT R32, RZ, 0x7610, R32 ;  /* 0x00007610ff207816 */ /* 0x000fe40000000020 */
[----:B------:R-:W-:Y:S02]  /*6000*/  F2FP.SATFINITE.E4M3.F32.PACK_AB_MERGE_C R225, RZ, R225, RZ ;  /* 0x000000e1ffe1723e */ /* 0x000fe400048070ff */
[----:B------:R-:W-:-:S03]  /*6010*/  IADD3.X R31, R33, UR9, R37, P6, !PT ;  /* 0x00000009211f7c10 */ /* 0x000fc6000b7fe425 */
[----:B------:R2:W-:Y:S01]  /*6020*/  @!P4 STG.E.U8 desc[UR22][R24.64+0x1], R225 ;  /* 0x000001e11800c986 */ /* 0x0005e2000c101116 */
[----:B------:R-:W-:Y:S05]  /*6030*/  @P5 BRA `(.L_x_47) ;  /* 0x0000000000045947 */ /* 0x000fea0003800000 */
[----:B------:R4:W5:Y:S02]  /*6040*/  LDG.E.U8 R32, desc[UR22][R30.64] ;  /* 0x000000161e207981 */ /* 0x000964000c1e1100 */
.L_x_47:
[----:B------:R-:W-:Y:S05]  /*6050*/  BSYNC B1 ;  /* 0x0000000000017941 */ /* 0x000fea0003800000 */
.L_x_46:
[----:B-----5:R-:W-:Y:S01]  /*6060*/  LOP3.LUT R32, R32, 0xff, RZ, 0xc0, !PT ;  /* 0x000000ff20207812 */ /* 0x020fe200078ec0ff */
[----:B------:R-:W-:Y:S01]  /*6070*/  BSSY B1, `(.L_x_48) ;  /* 0x000000b000017945 */ /* 0x000fe20003800000 */
[----:B------:R-:W-:Y:S02]  /*6080*/  ISETP.LT.OR P4, PT, R34, 0x2, !P2 ;  /* 0x000000022200780c */ /* 0x000fe40005781670 */
[----:B------:R-:W-:-:S05]  /*6090*/  F2FP.F16.E4M3.UNPACK_B R32, R32 ;  /* 0x00000020ff20723e */ /* 0x000fca00020006ff */
[----:B------:R-:W-:-:S05]  /*60a0*/  HADD2.F32 R32, -RZ, R32.H0_H0 ;  /* 0x20000020ff207230 */ /* 0x000fca0000004100 */
[----:B------:R-:W-:Y:S01]  /*60b0*/  FMUL R33, R32, UR26 ;  /* 0x0000001a20217c20 */ /* 0x000fe20008400000 */
[----:B------:R-:W-:-:S03]  /*60c0*/  PRMT R32, RZ, 0x7610, R32 ;  /* 0x00007610ff207816 */ /* 0x000fc60000000020 */
[----:B------:R-:W-:-:S05]  /*60d0*/  FFMA R33, R224, UR25, R33 ;  /* 0x00000019e0217c23 */ /* 0x000fca0008000021 */
[----:B------:R-:W-:-:S05]  /*60e0*/  F2FP.SATFINITE.E4M3.F32.PACK_AB_MERGE_C R33, RZ, R33, RZ ;  /* 0x00000021ff21723e */ /* 0x000fca00048070ff */
[----:B------:R0:W-:Y:S01]  /*60f0*/  @!P5 STG.E.U8 desc[UR22][R26.64], R33 ;  /* 0x000000211a00d986 */ /* 0x0001e2000c101116 */
[----:B------:R-:W-:Y:S05]  /*6100*/  @P4 BRA `(.L_x_49) ;  /* 0x0000000000044947 */ /* 0x000fea0003800000 */
[----:B------:R0:W5:Y:S02]  /*6110*/  LDG.E.U8 R32, desc[UR22][R30.64+0x1] ;  /* 0x000001161e207981 */ /* 0x000164000c1e1100 */
.L_x_49:
[----:B------:R-:W-:Y:S05]  /*6120*/  BSYNC B1 ;  /* 0x0000000000017941 */ /* 0x000fea0003800000 */
.L_x_48:
[----:B-----5:R-:W-:Y:S01]  /*6130*/  LOP3.LUT R32, R32, 0xff, RZ, 0xc0, !PT ;  /* 0x000000ff20207812 */ /* 0x020fe200078ec0ff */
[----:B------:R-:W-:Y:S01]  /*6140*/  BSSY B1, `(.L_x_50) ;  /* 0x000000b000017945 */ /* 0x000fe20003800000 */
[----:B------:R-:W-:Y:S02]  /*6150*/  ISETP.LT.OR P5, PT, R34, 0x9, !P1 ;  /* 0x000000092200780c */ /* 0x000fe40004fa1670 */
[----:B------:R-:W-:-:S05]  /*6160*/  F2FP.F16.E4M3.UNPACK_B R32, R32 ;  /* 0x00000020ff20723e */ /* 0x000fca00020006ff */
[----:B------:R-:W-:-:S05]  /*6170*/  HADD2.F32 R32, -RZ, R32.H0_H0 ;  /* 0x20000020ff207230 */ /* 0x000fca0000004100 */
[----:B------:R-:W-:-:S04]  /*6180*/  FMUL R32, R32, UR26 ;  /* 0x0000001a20207c20 */ /* 0x000fc80008400000 */
[----:B------:R-:W-:-:S05]  /*6190*/  FFMA R32, R223, UR25, R32 ;  /* 0x00000019df207c23 */ /* 0x000fca0008000020 */
[----:B0-----:R-:W-:Y:S02]  /*61a0*/  F2FP.SATFINITE.E4M3.F32.PACK_AB_MERGE_C R33, RZ, R32, RZ ;  /* 0x00000020ff21723e */ /* 0x001fe400048070ff */
[----:B------:R-:W-:-:S03]  /*61b0*/  PRMT R32, RZ, 0x7610, R32 ;  /* 0x00007610ff207816 */ /* 0x000fc60000000020 */
[----:B------:R0:W-:Y:S01]  /*61c0*/  @!P4 STG.E.U8 desc[UR22][R26.64+0x1], R33 ;  /* 0x000001211a00c986 */ /* 0x0001e2000c101116 */
[----:B------:R-:W-:Y:S05]  /*61d0*/  @P5 BRA `(.L_x_51) ;  /* 0x0000000000045947 */ /* 0x000fea0003800000 */
[----:B------:R0:W5:Y:S02]  /*61e0*/  LDG.E.U8 R32, desc[UR22][R28.64+0x8] ;  /* 0x000008161c207981 */ /* 0x000164000c1e1100 */
.L_x_51:
[----:B------:R-:W-:Y:S05]  /*61f0*/  BSYNC B1 ;  /* 0x0000000000017941 */ /* 0x000fea0003800000 */
.L_x_50:
[----:B-----5:R-:W-:Y:S01]  /*6200*/  LOP3.LUT R32, R32, 0xff, RZ, 0xc0, !PT ;  /* 0x000000ff20207812 */ /* 0x020fe200078ec0ff */
[----:B------:R-:W-:Y:S01]  /*6210*/  BSSY B1, `(.L_x_52) ;  /* 0x000000b000017945 */ /* 0x000fe20003800000 */
[----:B------:R-:W-:Y:S02]  /*6220*/  ISETP.LT.OR P4, PT, R34, 0xa, !P1 ;  /* 0x0000000a2200780c */ /* 0x000fe40004f81670 */
[----:B------:R-:W-:-:S05]  /*6230*/  F2FP.F16.E4M3.UNPACK_B R32, R32 ;  /* 0x00000020ff20723e */ /* 0x000fca00020006ff */
[----:B------:R-:W-:-:S05]  /*6240*/  HADD2.F32 R32, -RZ, R32.H0_H0 ;  /* 0x20000020ff207230 */ /* 0x000fca0000004100 */
[----:B0-----:R-:W-:Y:S01]  /*6250*/  FMUL R33, R32, UR26 ;  /* 0x0000001a20217c20 */ /* 0x001fe20008400000 */
[----:B------:R-:W-:-:S03]  /*6260*/  PRMT R32, RZ, 0x7610, R32 ;  /* 0x00007610ff207816 */ /* 0x000fc60000000020 */
[----:B------:R-:W-:-:S05]  /*6270*/  FFMA R33, R222, UR25, R33 ;  /* 0x00000019de217c23 */ /* 0x000fca0008000021 */
[----:B------:R-:W-:-:S05]  /*6280*/  F2FP.SATFINITE.E4M3.F32.PACK_AB_MERGE_C R33, RZ, R33, RZ ;  /* 0x00000021ff21723e */ /* 0x000fca00048070ff */
[----:B------:R0:W-:Y:S01]  /*6290*/  @!P5 STG.E.U8 desc[UR22][R24.64+0x8], R33 ;  /* 0x000008211800d986 */ /* 0x0001e2000c101116 */
[----:B------:R-:W-:Y:S05]  /*62a0*/  @P4 BRA `(.L_x_53) ;  /* 0x0000000000044947 */ /* 0x000fea0003800000 */
[----:B------:R0:W5:Y:S02]  /*62b0*/  LDG.E.U8 R32, desc[UR22][R28.64+0x9] ;  /* 0x000009161c207981 */ /* 0x000164000c1e1100 */
.L_x_53:
[----:B------:R-:W-:Y:S05]  /*62c0*/  BSYNC B1 ;  /* 0x0000000000017941 */ /* 0x000fea0003800000 */
.L_x_52:
        /* <DEDUP_REMOVED lines=12> */
.L_x_55:
[----:B------:R-:W-:Y:S05]  /*6390*/  BSYNC B1 ;  /* 0x0000000000017941 */ /* 0x000fea0003800000 */
.L_x_54:
        /* <DEDUP_REMOVED lines=12> */
.L_x_57:
[----:B------:R-:W-:Y:S05]  /*6460*/  BSYNC B1 ;  /* 0x0000000000017941 */ /* 0x000fea0003800000 */
.L_x_56:
        /* <DEDUP_REMOVED lines=12> */
.L_x_59:
[----:B------:R-:W-:Y:S05]  /*6530*/  BSYNC B1 ;  /* 0x0000000000017941 */ /* 0x000fea0003800000 */
.L_x_58:
        /* <DEDUP_REMOVED lines=12> */
.L_x_61:
[----:B------:R-:W-:Y:S05]  /*6600*/  BSYNC B1 ;  /* 0x0000000000017941 */ /* 0x000fea0003800000 */
.L_x_60:
        /* <DEDUP_REMOVED lines=12> */
.L_x_63:
[----:B------:R-:W-:Y:S05]  /*66d0*/  BSYNC B1 ;  /* 0x0000000000017941 */ /* 0x000fea0003800000 */
.L_x_62:
        /* <DEDUP_REMOVED lines=12> */
.L_x_65:
[----:B------:R-:W-:Y:S05]  /*67a0*/  BSYNC B1 ;  /* 0x0000000000017941 */ /* 0x000fea0003800000 */
.L_x_64:
        /* <DEDUP_REMOVED lines=12> */
.L_x_67:
[----:B------:R-:W-:Y:S05]  /*6870*/  BSYNC B1 ;  /* 0x0000000000017941 */ /* 0x000fea0003800000 */
.L_x_66:
        /* <DEDUP_REMOVED lines=12> */
.L_x_69:
[----:B------:R-:W-:Y:S05]  /*6940*/  BSYNC B1 ;  /* 0x0000000000017941 */ /* 0x000fea0003800000 */
.L_x_68:
        /* <DEDUP_REMOVED lines=12> */
.L_x_71:
[----:B------:R-:W-:Y:S05]  /*6a10*/  BSYNC B1 ;  /* 0x0000000000017941 */ /* 0x000fea0003800000 */
.L_x_70:
        /* <DEDUP_REMOVED lines=12> */
.L_x_73:
[----:B------:R-:W-:Y:S05]  /*6ae0*/  BSYNC B1 ;  /* 0x0000000000017941 */ /* 0x000fea0003800000 */
.L_x_72:
        /* <DEDUP_REMOVED lines=12> */
.L_x_75:
[----:B------:R-:W-:Y:S05]  /*6bb0*/  BSYNC B1 ;  /* 0x0000000000017941 */ /* 0x000fea0003800000 */
.L_x_74:
        /* <DEDUP_REMOVED lines=12> */
.L_x_77:
[----:B------:R-:W-:Y:S05]  /*6c80*/  BSYNC B1 ;  /* 0x0000000000017941 */ /* 0x000fea0003800000 */
.L_x_76:
        /* <DEDUP_REMOVED lines=12> */
.L_x_79:
[----:B------:R-:W-:Y:S05]  /*6d50*/  BSYNC B1 ;  /* 0x0000000000017941 */ /* 0x000fea0003800000 */
.L_x_78:
        /* <DEDUP_REMOVED lines=12> */
.L_x_81:
[----:B------:R-:W-:Y:S05]  /*6e20*/  BSYNC B1 ;  /* 0x0000000000017941 */ /* 0x000fea0003800000 */
.L_x_80:
        /* <DEDUP_REMOVED lines=12> */
.L_x_83:
[----:B------:R-:W-:Y:S05]  /*6ef0*/  BSYNC B1 ;  /* 0x0000000000017941 */ /* 0x000fea0003800000 */
.L_x_82:
        /* <DEDUP_REMOVED lines=12> */
.L_x_85:
[----:B------:R-:W-:Y:S05]  /*6fc0*/  BSYNC B1 ;  /* 0x0000000000017941 */ /* 0x000fea0003800000 */
.L_x_84:
        /* <DEDUP_REMOVED lines=12> */
.L_x_87:
[----:B------:R-:W-:Y:S05]  /*7090*/  BSYNC B1 ;  /* 0x0000000000017941 */ /* 0x000fea0003800000 */
.L_x_86:
        /* <DEDUP_REMOVED lines=12> */
.L_x_89:
[----:B------:R-:W-:Y:S05]  /*7160*/  BSYNC B1 ;  /* 0x0000000000017941 */ /* 0x000fea0003800000 */
.L_x_88:
        /* <DEDUP_REMOVED lines=12> */
.L_x_91:
[----:B------:R-:W-:Y:S05]  /*7230*/  BSYNC B1 ;  /* 0x0000000000017941 */ /* 0x000fea0003800000 */
.L_x_90:
        /* <DEDUP_REMOVED lines=12> */
.L_x_93:
[----:B------:R-:W-:Y:S05]  /*7300*/  BSYNC B1 ;  /* 0x0000000000017941 */ /* 0x000fea0003800000 */
.L_x_92:
        /* <DEDUP_REMOVED lines=12> */
.L_x_95:
[----:B------:R-:W-:Y:S05]  /*73d0*/  BSYNC B1 ;  /* 0x0000000000017941 */ /* 0x000fea0003800000 */
.L_x_94:
        /* <DEDUP_REMOVED lines=12> */
.L_x_97:
[----:B------:R-:W-:Y:S05]  /*74a0*/  BSYNC B1 ;  /* 0x0000000000017941 */ /* 0x000fea0003800000 */
.L_x_96:
        /* <DEDUP_REMOVED lines=12> */
.L_x_99:
[----:B------:R-:W-:Y:S05]  /*7570*/  BSYNC B1 ;  /* 0x0000000000017941 */ /* 0x000fea0003800000 */
.L_x_98:
        /* <DEDUP_REMOVED lines=12> */
.L_x_101:
[----:B------:R-:W-:Y:S05]  /*7640*/  BSYNC B1 ;  /* 0x0000000000017941 */ /* 0x000fea0003800000 */
.L_x_100:
        /* <DEDUP_REMOVED lines=12> */
.L_x_103:
[----:B------:R-:W-:Y:S05]  /*7710*/  BSYNC B1 ;  /* 0x0000000000017941 */ /* 0x000fea0003800000 */
.L_x_102:
        /* <DEDUP_REMOVED lines=12> */
.L_x_105:
[----:B------:R-:W-:Y:S05]  /*77e0*/  BSYNC B1 ;  /* 0x0000000000017941 */ /* 0x000fea0003800000 */
.L_x_104:
        /* <DEDUP_REMOVED lines=12> */
.L_x_107:
[----:B------:R-:W-:Y:S05]  /*78b0*/  BSYNC B1 ;  /* 0x0000000000017941 */ /* 0x000fea0003800000 */
.L_x_106:
        /* <DEDUP_REMOVED lines=12> */
.L_x_109:
[----:B------:R-:W-:Y:S05]  /*7980*/  BSYNC B1 ;  /* 0x0000000000017941 */ /* 0x000fea0003800000 */
.L_x_108:
        /* <DEDUP_REMOVED lines=12> */
.L_x_111:
[----:B------:R-:W-:Y:S05]  /*7a50*/  BSYNC B1 ;  /* 0x0000000000017941 */ /* 0x000fea0003800000 */
.L_x_110:
        /* <DEDUP_REMOVED lines=12> */
.L_x_113:
[----:B------:R-:W-:Y:S05]  /*7b20*/  BSYNC B1 ;  /* 0x0000000000017941 */ /* 0x000fea0003800000 */
.L_x_112:
        /* <DEDUP_REMOVED lines=12> */
.L_x_115:
[----:B------:R-:W-:Y:S05]  /*7bf0*/  BSYNC B1 ;  /* 0x0000000000017941 */ /* 0x000fea0003800000 */
.L_x_114:
        /* <DEDUP_REMOVED lines=12> */
.L_x_117:
[----:B------:R-:W-:Y:S05]  /*7cc0*/  BSYNC B1 ;  /* 0x0000000000017941 */ /* 0x000fea0003800000 */
.L_x_116:
        /* <DEDUP_REMOVED lines=12> */
.L_x_119:
[----:B------:R-:W-:Y:S05]  /*7d90*/  BSYNC B1 ;  /* 0x0000000000017941 */ /* 0x000fea0003800000 */
.L_x_118:
        /* <DEDUP_REMOVED lines=12> */
.L_x_121:
[----:B------:R-:W-:Y:S05]  /*7e60*/  BSYNC B1 ;  /* 0x0000000000017941 */ /* 0x000fea0003800000 */
.L_x_120:
        /* <DEDUP_REMOVED lines=12> */
.L_x_123:
[----:B------:R-:W-:Y:S05]  /*7f30*/  BSYNC B1 ;  /* 0x0000000000017941 */ /* 0x000fea0003800000 */
.L_x_122:
        /* <DEDUP_REMOVED lines=12> */
.L_x_125:
[----:B------:R-:W-:Y:S05]  /*8000*/  BSYNC B1 ;  /* 0x0000000000017941 */ /* 0x000fea0003800000 */
.L_x_124:
        /* <DEDUP_REMOVED lines=12> */
.L_x_127:
[----:B------:R-:W-:Y:S05]  /*80d0*/  BSYNC B1 ;  /* 0x0000000000017941 */ /* 0x000fea0003800000 */
.L_x_126:
        /* <DEDUP_REMOVED lines=12> */
.L_x_129:
[----:B------:R-:W-:Y:S05]  /*81a0*/  BSYNC B1 ;  /* 0x0000000000017941 */ /* 0x000fea0003800000 */
.L_x_128:
        /* <DEDUP_REMOVED lines=12> */
.L_x_131:
[----:B------:R-:W-:Y:S05]  /*8270*/  BSYNC B1 ;  /* 0x0000000000017941 */ /* 0x000fea0003800000 */
.L_x_130:
        /* <DEDUP_REMOVED lines=12> */
.L_x_133:
[----:B------:R-:W-:Y:S05]  /*8340*/  BSYNC B1 ;  /* 0x0000000000017941 */ /* 0x000fea0003800000 */
.L_x_132:
        /* <DEDUP_REMOVED lines=12> */
.L_x_135:
[----:B------:R-:W-:Y:S05]  /*8410*/  BSYNC B1 ;  /* 0x0000000000017941 */ /* 0x000fea0003800000 */
.L_x_134:
        /* <DEDUP_REMOVED lines=12> */
.L_x_137:
[----:B------:R-:W-:Y:S05]  /*84e0*/  BSYNC B1 ;  /* 0x0000000000017941 */ /* 0x000fea0003800000 */
.L_x_136:
        /* <DEDUP_REMOVED lines=12> */
.L_x_139:
[----:B------:R-:W-:Y:S05]  /*85b0*/  BSYNC B1 ;  /* 0x0000000000017941 */ /* 0x000fea0003800000 */
.L_x_138:
        /* <DEDUP_REMOVED lines=12> */
.L_x_141:
[----:B------:R-:W-:Y:S05]  /*8680*/  BSYNC B1 ;  /* 0x0000000000017941 */ /* 0x000fea0003800000 */
.L_x_140:
        /* <DEDUP_REMOVED lines=12> */
.L_x_143:
[----:B------:R-:W-:Y:S05]  /*8750*/  BSYNC B1 ;  /* 0x0000000000017941 */ /* 0x000fea0003800000 */
.L_x_142:
        /* <DEDUP_REMOVED lines=12> */
.L_x_145:
[----:B------:R-:W-:Y:S05]  /*8820*/  BSYNC B1 ;  /* 0x0000000000017941 */ /* 0x000fea0003800000 */
.L_x_144:
        /* <DEDUP_REMOVED lines=12> */
.L_x_147:
[----:B------:R-:W-:Y:S05]  /*88f0*/  BSYNC B1 ;  /* 0x0000000000017941 */ /* 0x000fea0003800000 */
.L_x_146:
        /* <DEDUP_REMOVED lines=12> */
.L_x_149:
[----:B------:R-:W-:Y:S05]  /*89c0*/  BSYNC B1 ;  /* 0x0000000000017941 */ /* 0x000fea0003800000 */
.L_x_148:
        /* <DEDUP_REMOVED lines=12> */
.L_x_151:
[----:B------:R-:W-:Y:S05]  /*8a90*/  BSYNC B1 ;  /* 0x0000000000017941 */ /* 0x000fea0003800000 */
.L_x_150:
        /* <DEDUP_REMOVED lines=12> */
.L_x_153:
[----:B------:R-:W-:Y:S05]  /*8b60*/  BSYNC B1 ;  /* 0x0000000000017941 */ /* 0x000fea0003800000 */
.L_x_152:
        /* <DEDUP_REMOVED lines=12> */
.L_x_155:
[----:B------:R-:W-:Y:S05]  /*8c30*/  BSYNC B1 ;  /* 0x0000000000017941 */ /* 0x000fea0003800000 */
.L_x_154:
        /* <DEDUP_REMOVED lines=12> */
.L_x_157:
[----:B------:R-:W-:Y:S05]  /*8d00*/  BSYNC B1 ;  /* 0x0000000000017941 */ /* 0x000fea0003800000 */
.L_x_156:
        /* <DEDUP_REMOVED lines=12> */
.L_x_159:
[----:B------:R-:W-:Y:S05]  /*8dd0*/  BSYNC B1 ;  /* 0x0000000000017941 */ /* 0x000fea0003800000 */
.L_x_158:
        /* <DEDUP_REMOVED lines=12> */
.L_x_161:
[----:B------:R-:W-:Y:S05]  /*8ea0*/  BSYNC B1 ;  /* 0x0000000000017941 */ /* 0x000fea0003800000 */
.L_x_160:
        /* <DEDUP_REMOVED lines=12> */
.L_x_163:
[----:B------:R-:W-:Y:S05]  /*8f70*/  BSYNC B1 ;  /* 0x0000000000017941 */ /* 0x000fea0003800000 */
.L_x_162:
        /* <DEDUP_REMOVED lines=12> */
.L_x_165:
[----:B------:R-:W-:Y:S05]  /*9040*/  BSYNC B1 ;  /* 0x0000000000017941 */ /* 0x000fea0003800000 */
.L_x_164:
        /* <DEDUP_REMOVED lines=12> */
.L_x_167:
[----:B------:R-:W-:Y:S05]  /*9110*/  BSYNC B1 ;  /* 0x0000000000017941 */ /* 0x000fea0003800000 */
.L_x_166:
        /* <DEDUP_REMOVED lines=12> */
.L_x_169:
[----:B------:R-:W-:Y:S05]  /*91e0*/  BSYNC B1 ;  /* 0x0000000000017941 */ /* 0x000fea0003800000 */
.L_x_168:
        /* <DEDUP_REMOVED lines=12> */
.L_x_171:
[----:B------:R-:W-:Y:S05]  /*92b0*/  BSYNC B1 ;  /* 0x0000000000017941 */ /* 0x000fea0003800000 */
.L_x_170:
        /* <DEDUP_REMOVED lines=12> */
.L_x_173:
[----:B------:R-:W-:Y:S05]  /*9380*/  BSYNC B1 ;  /* 0x0000000000017941 */ /* 0x000fea0003800000 */
.L_x_172:
        /* <DEDUP_REMOVED lines=12> */
.L_x_175:
[----:B------:R-:W-:Y:S05]  /*9450*/  BSYNC B1 ;  /* 0x0000000000017941 */ /* 0x000fea0003800000 */
.L_x_174:
        /* <DEDUP_REMOVED lines=12> */
.L_x_177:
[----:B------:R-:W-:Y:S05]  /*9520*/  BSYNC B1 ;  /* 0x0000000000017941 */ /* 0x000fea0003800000 */
.L_x_176:
        /* <DEDUP_REMOVED lines=12> */
.L_x_179:
[----:B------:R-:W-:Y:S05]  /*95f0*/  BSYNC B1 ;  /* 0x0000000000017941 */ /* 0x000fea0003800000 */
.L_x_178:
        /* <DEDUP_REMOVED lines=12> */
.L_x_181:
[----:B------:R-:W-:Y:S05]  /*96c0*/  BSYNC B1 ;  /* 0x0000000000017941 */ /* 0x000fea0003800000 */
.L_x_180:
        /* <DEDUP_REMOVED lines=12> */
.L_x_183:
[----:B------:R-:W-:Y:S05]  /*9790*/  BSYNC B1 ;  /* 0x0000000000017941 */ /* 0x000fea0003800000 */
.L_x_182:
        /* <DEDUP_REMOVED lines=12> */
.L_x_185:
[----:B------:R-:W-:Y:S05]  /*9860*/  BSYNC B1 ;  /* 0x0000000000017941 */ /* 0x000fea0003800000 */
.L_x_184:
        /* <DEDUP_REMOVED lines=12> */
.L_x_187:
[----:B------:R-:W-:Y:S05]  /*9930*/  BSYNC B1 ;  /* 0x0000000000017941 */ /* 0x000fea0003800000 */
.L_x_186:
        /* <DEDUP_REMOVED lines=12> */
.L_x_189:
[----:B------:R-:W-:Y:S05]  /*9a00*/  BSYNC B1 ;  /* 0x0000000000017941 */ /* 0x000fea0003800000 */
.L_x_188:
        /* <DEDUP_REMOVED lines=12> */
.L_x_191:
[----:B------:R-:W-:Y:S05]  /*9ad0*/  BSYNC B1 ;  /* 0x0000000000017941 */ /* 0x000fea0003800000 */
.L_x_190:
        /* <DEDUP_REMOVED lines=12> */
.L_x_193:
[----:B------:R-:W-:Y:S05]  /*9ba0*/  BSYNC B1 ;  /* 0x0000000000017941 */ /* 0x000fea0003800000 */
.L_x_192:
[----:B-----5:R-:W-:Y:S01]  /*9bb0*/  LOP3.LUT R32, R32, 0xff, RZ, 0xc0, !PT ;  /* 0x000000ff20207812 */ /* 0x020fe200078ec0ff */
[----:B------:R-:W-:Y:S01]  /*9bc0*/  BSSY B1, `(.L_x_194) ;  /* 0x000000b000017945 */ /* 0x000fe20003800000 */
[----:B------:R-:W-:Y:S02]  /*9bd0*/  ISETP.LT.OR P5, PT, R34, 0x99, !P1 ;  /* 0x000000992200780c */ /* 0x000fe40004fa1670 */
[----:B------:R-:W-:-:S05]  /*9be0*/  F2FP.F16.E4M3.UNPACK_B R32, R32 ;  /* 0x00000020ff20723e */ /* 0x000fca00020006ff */
[----:B------:R-:W-:-:S05]  /*9bf0*/  HADD2.F32 R32, -RZ, R32.H0_H0 ;  /* 0x20000020ff207230 */ /* 0x000fca0000004100 */
[----:B------:R-:W-:-:S04]  /*9c00*/  FMUL R32, R32, UR26 ;  /* 0x0000001a20207c20 */ /* 0x000fc80008400000 */
[----:B------:R-:W-:Y:S01]  /*9c10*/  FFMA R32, R23, UR25, R32 ;  /* 0x0000001917207c23 */ /* 0x000fe20008000020 */
[----:B------:R-:W-:-:S04]  /*9c20*/  PRMT R23, RZ, 0x7610, R23 ;  /* 0x00007610ff177816 */ /* 0x000fc80000000017 */
[----:B0-----:R-:W-:-:S05]  /*9c30*/  F2FP.SATFINITE.E4M3.F32.PACK_AB_MERGE_C R33, RZ, R32, RZ ;  /* 0x00000020ff21723e */ /* 0x001fca00048070ff */
[----:B------:R0:W-:Y:S01]  /*9c40*/  @!P4 STG.E.U8 desc[UR22][R26.64+0x91], R33 ;  /* 0x000091211a00c986 */ /* 0x0001e2000c101116 */
[----:B------:R-:W-:Y:S05]  /*9c50*/  @P5 BRA `(.L_x_195) ;  /* 0x0000000000045947 */ /* 0x000fea0003800000 */
[----:B------:R0:W5:Y:S02]  /*9c60*/  LDG.E.U8 R23, desc[UR22][R28.64+0x98] ;  /* 0x000098161c177981 */ /* 0x000164000c1e1100 */
.L_x_195:
[----:B------:R-:W-:Y:S05]  /*9c70*/  BSYNC B1 ;  /* 0x0000000000017941 */ /* 0x000fea0003800000 */
.L_x_194:
        /* <DEDUP_REMOVED lines=8> */
[----:B------:R-:W-:-:S05]  /*9d00*/  F2FP.SATFINITE.E4M3.F32.PACK_AB_MERGE_C R23, RZ, R23, RZ ;  /* 0x00000017ff17723e */ /* 0x000fca00048070ff */
[----:B------:R0:W-:Y:S01]  /*9d10*/  @!P5 STG.E.U8 desc[UR22][R24.64+0x98], R23 ;  /* 0x000098171800d986 */ /* 0x0001e2000c101116 */
[----:B------:R-:W-:Y:S05]  /*9d20*/  @P4 BRA `(.L_x_197) ;  /* 0x0000000000044947 */ /* 0x000fea0003800000 */
[----:B------:R0:W5:Y:S02]  /*9d30*/  LDG.E.U8 R22, desc[UR22][R28.64+0x99] ;  /* 0x000099161c167981 */ /* 0x000164000c1e1100 */
.L_x_197:
[----:B------:R-:W-:Y:S05]  /*9d40*/  BSYNC B1 ;  /* 0x0000000000017941 */ /* 0x000fea0003800000 */
.L_x_196:
        /* <DEDUP_REMOVED lines=12> */
.L_x_199:
[----:B------:R-:W-:Y:S05]  /*9e10*/  BSYNC B1 ;  /* 0x0000000000017941 */ /* 0x000fea0003800000 */
.L_x_198:
        /* <DEDUP_REMOVED lines=12> */
.L_x_201:
[----:B------:R-:W-:Y:S05]  /*9ee0*/  BSYNC B1 ;  /* 0x0000000000017941 */ /* 0x000fea0003800000 */
.L_x_200:
        /* <DEDUP_REMOVED lines=12> */
.L_x_203:
[----:B------:R-:W-:Y:S05]  /*9fb0*/  BSYNC B1 ;  /* 0x0000000000017941 */ /* 0x000fea0003800000 */
.L_x_202:
        /* <DEDUP_REMOVED lines=12> */
.L_x_205:
[----:B------:R-:W-:Y:S05]  /*a080*/  BSYNC B1 ;  /* 0x0000000000017941 */ /* 0x000fea0003800000 */
.L_x_204:
        /* <DEDUP_REMOVED lines=12> */
.L_x_207:
[----:B------:R-:W-:Y:S05]  /*a150*/  BSYNC B1 ;  /* 0x0000000000017941 */ /* 0x000fea0003800000 */
.L_x_206:
        /* <DEDUP_REMOVED lines=12> */
.L_x_209:
[----:B------:R-:W-:Y:S05]  /*a220*/  BSYNC B1 ;  /* 0x0000000000017941 */ /* 0x000fea0003800000 */
.L_x_208:
        /* <DEDUP_REMOVED lines=12> */
.L_x_211:
[----:B------:R-:W-:Y:S05]  /*a2f0*/  BSYNC B1 ;  /* 0x0000000000017941 */ /* 0x000fea0003800000 */
.L_x_210:
        /* <DEDUP_REMOVED lines=12> */
.L_x_213:
[----:B------:R-:W-:Y:S05]  /*a3c0*/  BSYNC B1 ;  /* 0x0000000000017941 */ /* 0x000fea0003800000 */
.L_x_212:
        /* <DEDUP_REMOVED lines=12> */
.L_x_215:
[----:B------:R-:W-:Y:S05]  /*a490*/  BSYNC B1 ;  /* 0x0000000000017941 */ /* 0x000fea0003800000 */
.L_x_214:
        /* <DEDUP_REMOVED lines=12> */
.L_x_217:
[----:B------:R-:W-:Y:S05]  /*a560*/  BSYNC B1 ;  /* 0x0000000000017941 */ /* 0x000fea0003800000 */
.L_x_216:
        /* <DEDUP_REMOVED lines=12> */
.L_x_219:
[----:B------:R-:W-:Y:S05]  /*a630*/  BSYNC B1 ;  /* 0x0000000000017941 */ /* 0x000fea0003800000 */
.L_x_218:
        /* <DEDUP_REMOVED lines=12> */
.L_x_221:
[----:B------:R-:W-:Y:S05]  /*a700*/  BSYNC B1 ;  /* 0x0000000000017941 */ /* 0x000fea0003800000 */
.L_x_220:
        /* <DEDUP_REMOVED lines=12> */
.L_x_223:
[----:B------:R-:W-:Y:S05]  /*a7d0*/  BSYNC B1 ;  /* 0x0000000000017941 */ /* 0x000fea0003800000 */
.L_x_222:
        /* <DEDUP_REMOVED lines=12> */
.L_x_225:
[----:B------:R-:W-:Y:S05]  /*a8a0*/  BSYNC B1 ;  /* 0x0000000000017941 */ /* 0x000fea0003800000 */
.L_x_224:
        /* <DEDUP_REMOVED lines=12> */
.L_x_227:
[----:B------:R-:W-:Y:S05]  /*a970*/  BSYNC B1 ;  /* 0x0000000000017941 */ /* 0x000fea0003800000 */
.L_x_226:
        /* <DEDUP_REMOVED lines=12> */
.L_x_229:
[----:B------:R-:W-:Y:S05]  /*aa40*/  BSYNC B1 ;  /* 0x0000000000017941 */ /* 0x000fea0003800000 */
.L_x_228:
        /* <DEDUP_REMOVED lines=12> */
.L_x_231:
[----:B------:R-:W-:Y:S05]  /*ab10*/  BSYNC B1 ;  /* 0x0000000000017941 */ /* 0x000fea0003800000 */
.L_x_230:
        /* <DEDUP_REMOVED lines=12> */
.L_x_233:
[----:B------:R-:W-:Y:S05]  /*abe0*/  BSYNC B1 ;  /* 0x0000000000017941 */ /* 0x000fea0003800000 */
.L_x_232:
        /* <DEDUP_REMOVED lines=12> */
.L_x_235:
[----:B------:R-:W-:Y:S05]  /*acb0*/  BSYNC B1 ;  /* 0x0000000000017941 */ /* 0x000fea0003800000 */
.L_x_234:
        /* <DEDUP_REMOVED lines=12> */
.L_x_237:
[----:B------:R-:W-:Y:S05]  /*ad80*/  BSYNC B1 ;  /* 0x0000000000017941 */ /* 0x000fea0003800000 */
.L_x_236:
[----:B-----5:R-:W-:Y:S01]  /*ad90*/  LOP3.LUT R2, R2, 0xff, RZ, 0xc0, !PT ;  /* 0x000000ff02027812 */ /* 0x020fe200078ec0ff */
[----:B------:R-:W-:Y:S01]  /*ada0*/  BSSY B1, `(.L_x_238) ;  /* 0x000000b000017945 */ /* 0x000fe20003800000 */
[----:B------:R-:W-:Y:S02]  /*adb0*/  ISETP.LT.OR P5, PT, R34, 0xc1, !P2 ;  /* 0x000000c12200780c */ /* 0x000fe400057a1670 */
[----:B------:R-:W-:-:S05]  /*adc0*/  F2FP.F16.E4M3.UNPACK_B R2, R2 ;  /* 0x00000002ff02723e */ /* 0x000fca00020006ff */
[----:B------:R-:W-:-:S05]  /*add0*/  HADD2.F32 R2, -RZ, R2.H0_H0 ;  /* 0x20000002ff027230 */ /* 0x000fca0000004100 */
[----:B0-----:R-:W-:-:S04]  /*ade0*/  FMUL R3, R2, UR26 ;  /* 0x0000001a02037c20 */ /* 0x001fc80008400000 */
[----:B------:R-:W-:Y:S01]  /*adf0*/  FFMA R3, R0, UR25, R3 ;  /* 0x0000001900037c23 */ /* 0x000fe20008000003 */
[----:B------:R-:W-:-:S04]  /*ae00*/  PRMT R0, RZ, 0x7610, R0 ;  /* 0x00007610ff007816 */ /* 0x000fc80000000000 */
[----:B------:R-:W-:-:S05]  /*ae10*/  F2FP.SATFINITE.E4M3.F32.PACK_AB_MERGE_C R3, RZ, R3, RZ ;  /* 0x00000003ff03723e */ /* 0x000fca00048070ff */
[----:B------:R0:W-:Y:S01]  /*ae20*/  @!P4 STG.E.U8 desc[UR22][R24.64+0xc1], R3 ;  /* 0x0000c1031800c986 */ /* 0x0001e2000c101116 */
[----:B------:R-:W-:Y:S05]  /*ae30*/  @P5 BRA `(.L_x_239) ;  /* 0x0000000000045947 */ /* 0x000fea0003800000 */
[----:B------:R0:W5:Y:S02]  /*ae40*/  LDG.E.U8 R0, desc[UR22][R30.64+0xc0] ;  /* 0x0000c0161e007981 */ /* 0x000164000c1e1100 */
.L_x_239:
[----:B------:R-:W-:Y:S05]  /*ae50*/  BSYNC B1 ;  /* 0x0000000000017941 */ /* 0x000fea0003800000 */
.L_x_238:
[----:B------:R-:W2:Y:S01]  /*ae60*/  LDL.LU R2, [R1] ;  /* 0x0000000001027983 */ /* 0x000ea20000300800 */
[----:B-----5:R-:W-:Y:S01]  /*ae70*/  LOP3.LUT R0, R0, 0xff, RZ, 0xc0, !PT ;  /* 0x000000ff00007812 */ /* 0x020fe200078ec0ff */
[----:B------:R-:W-:Y:S01]  /*ae80*/  BSSY B1, `(.L_x_240) ;  /* 0x000000b000017945 */ /* 0x000fe20003800000 */
[----:B------:R-:W-:Y:S02]  /*ae90*/  ISETP.LT.OR P4, PT, R34, 0xc2, !P2 ;  /* 0x000000c22200780c */ /* 0x000fe40005781670 */
[----:B------:R-:W-:-:S05]  /*aea0*/  F2FP.F16.E4M3.UNPACK_B R0, R0 ;  /* 0x00000000ff00723e */ /* 0x000fca00020006ff */
[----:B------:R-:W-:-:S05]  /*aeb0*/  HADD2.F32 R0, -RZ, R0.H0_H0 ;  /* 0x20000000ff007230 */ /* 0x000fca0000004100 */
[----:B------:R-:W-:-:S04]  /*aec0*/  FMUL R0, R0, UR26 ;  /* 0x0000001a00007c20 */ /* 0x000fc80008400000 */
[----:B--2---:R-:W-:-:S05]  /*aed0*/  FFMA R0, R2, UR25, R0 ;  /* 0x0000001902007c23 */ /* 0x004fca0008000000 */
[----:B0-----:R-:W-:Y:S02]  /*aee0*/  F2FP.SATFINITE.E4M3.F32.PACK_AB_MERGE_C R3, RZ, R0, RZ ;  /* 0x00000000ff03723e */ /* 0x001fe400048070ff */
[----:B------:R-:W-:-:S03]  /*aef0*/  PRMT R0, RZ, 0x7610, R0 ;  /* 0x00007610ff007816 */ /* 0x000fc60000000000 */
[----:B------:R0:W-:Y:S01]  /*af00*/  @!P5 STG.E.U8 desc[UR22][R26.64+0xc0], R3 ;  /* 0x0000c0031a00d986 */ /* 0x0001e2000c101116 */
[----:B------:R-:W-:Y:S05]  /*af10*/  @P4 BRA `(.L_x_241) ;  /* 0x0000000000044947 */ /* 0x000fea0003800000 */
[----:B------:R2:W5:Y:S02]  /*af20*/  LDG.E.U8 R0, desc[UR22][R30.64+0xc1] ;  /* 0x0000c1161e007981 */ /* 0x000564000c1e1100 */
.L_x_241:
[----:B------:R-:W-:Y:S05]  /*af30*/  BSYNC B1 ;  /* 0x0000000000017941 */ /* 0x000fea0003800000 */
.L_x_240:
[----:B------:R-:W3:Y:S01]  /*af40*/  LDL.LU R2, [R1+0x4] ;  /* 0x0000040001027983 */ /* 0x000ee20000300800 */
[----:B-----5:R-:W-:Y:S01]  /*af50*/  LOP3.LUT R0, R0, 0xff, RZ, 0xc0, !PT ;  /* 0x000000ff00007812 */ /* 0x020fe200078ec0ff */
[----:B------:R-:W-:Y:S01]  /*af60*/  BSSY B1, `(.L_x_242) ;  /* 0x000000b000017945 */ /* 0x000fe20003800000 */
[----:B------:R-:W-:Y:S02]  /*af70*/  ISETP.LT.OR P5, PT, R34, 0xc9, !P1 ;  /* 0x000000c92200780c */ /* 0x000fe40004fa1670 */
[----:B------:R-:W-:-:S05]  /*af80*/  F2FP.F16.E4M3.UNPACK_B R0, R0 ;  /* 0x00000000ff00723e */ /* 0x000fca00020006ff */
[----:B------:R-:W-:-:S05]  /*af90*/  HADD2.F32 R0, -RZ, R0.H0_H0 ;  /* 0x20000000ff007230 */ /* 0x000fca0000004100 */
[----:B------:R-:W-:-:S04]  /*afa0*/  FMUL R0, R0, UR26 ;  /* 0x0000001a00007c20 */ /* 0x000fc80008400000 */
[----:B---3--:R-:W-:-:S05]  /*afb0*/  FFMA R0, R2, UR25, R0 ;  /* 0x0000001902007c23 */ /* 0x008fca0008000000 */
[----:B0-----:R-:W-:Y:S02]  /*afc0*/  F2FP.SATFINITE.E4M3.F32.PACK_AB_MERGE_C R3, RZ, R0, RZ ;  /* 0x00000000ff03723e */ /* 0x001fe400048070ff */
[----:B------:R-:W-:-:S03]  /*afd0*/  PRMT R0, RZ, 0x7610, R0 ;  /* 0x00007610ff007816 */ /* 0x000fc60000000000 */
[----:B------:R0:W-:Y:S01]  /*afe0*/  @!P4 STG.E.U8 desc[UR22][R26.64+0xc1], R3 ;  /* 0x0000c1031a00c986 */ /* 0x0001e2000c101116 */
[----:B------:R-:W-:Y:S05]  /*aff0*/  @P5 BRA `(.L_x_243) ;  /* 0x0000000000045947 */ /* 0x000fea0003800000 */
[----:B------:R3:W5:Y:S02]  /*b000*/  LDG.E.U8 R0, desc[UR22][R28.64+0xc8] ;  /* 0x0000c8161c007981 */ /* 0x000764000c1e1100 */
.L_x_243:
[----:B------:R-:W-:Y:S05]  /*b010*/  BSYNC B1 ;  /* 0x0000000000017941 */ /* 0x000fea0003800000 */
.L_x_242:
[----:B------:R-:W2:Y:S01]  /*b020*/  LDL.LU R2, [R1+0x8] ;  /* 0x0000080001027983 */ /* 0x000ea20000300800 */
        /* <DEDUP_REMOVED lines=12> */
.L_x_245:
[----:B------:R-:W-:Y:S05]  /*b0f0*/  BSYNC B1 ;  /* 0x0000000000017941 */ /* 0x000fea0003800000 */
.L_x_244:
        /* <DEDUP_REMOVED lines=13> */
.L_x_247:
[----:B------:R-:W-:Y:S05]  /*b1d0*/  BSYNC B1 ;  /* 0x0000000000017941 */ /* 0x000fea0003800000 */
.L_x_246:
        /* <DEDUP_REMOVED lines=13> */
.L_x_249:
[----:B------:R-:W-:Y:S05]  /*b2b0*/  BSYNC B1 ;  /* 0x0000000000017941 */ /* 0x000fea0003800000 */
.L_x_248:
        /* <DEDUP_REMOVED lines=13> */
.L_x_251:
[----:B------:R-:W-:Y:S05]  /*b390*/  BSYNC B1 ;  /* 0x0000000000017941 */ /* 0x000fea0003800000 */
.L_x_250:
        /* <DEDUP_REMOVED lines=13> */
.L_x_253:
[----:B------:R-:W-:Y:S05]  /*b470*/  BSYNC B1 ;  /* 0x0000000000017941 */ /* 0x000fea0003800000 */
.L_x_252:
        /* <DEDUP_REMOVED lines=13> */
.L_x_255:
[----:B------:R-:W-:Y:S05]  /*b550*/  BSYNC B1 ;  /* 0x0000000000017941 */ /* 0x000fea0003800000 */
.L_x_254:
        /* <DEDUP_REMOVED lines=13> */
.L_x_257:
[----:B------:R-:W-:Y:S05]  /*b630*/  BSYNC B1 ;  /* 0x0000000000017941 */ /* 0x000fea0003800000 */
.L_x_256:
        /* <DEDUP_REMOVED lines=13> */
.L_x_259:
[----:B------:R-:W-:Y:S05]  /*b710*/  BSYNC B1 ;  /* 0x0000000000017941 */ /* 0x000fea0003800000 */
.L_x_258:
        /* <DEDUP_REMOVED lines=13> */
.L_x_261:
[----:B------:R-:W-:Y:S05]  /*b7f0*/  BSYNC B1 ;  /* 0x0000000000017941 */ /* 0x000fea0003800000 */
.L_x_260:
        /* <DEDUP_REMOVED lines=13> */
.L_x_263:
[----:B------:R-:W-:Y:S05]  /*b8d0*/  BSYNC B1 ;  /* 0x0000000000017941 */ /* 0x000fea0003800000 */
.L_x_262:
        /* <DEDUP_REMOVED lines=13> */
.L_x_265:
[----:B------:R-:W-:Y:S05]  /*b9b0*/  BSYNC B1 ;  /* 0x0000000000017941 */ /* 0x000fea0003800000 */
.L_x_264:
        /* <DEDUP_REMOVED lines=13> */
.L_x_267:
[----:B------:R-:W-:Y:S05]  /*ba90*/  BSYNC B1 ;  /* 0x0000000000017941 */ /* 0x000fea0003800000 */
.L_x_266:
        /* <DEDUP_REMOVED lines=13> */
.L_x_269:
[----:B------:R-:W-:Y:S05]  /*bb70*/  BSYNC B1 ;  /* 0x0000000000017941 */ /* 0x000fea0003800000 */
.L_x_268:
        /* <DEDUP_REMOVED lines=13> */
.L_x_271:
[----:B------:R-:W-:Y:S05]  /*bc50*/  BSYNC B1 ;  /* 0x0000000000017941 */ /* 0x000fea0003800000 */
.L_x_270:
        /* <DEDUP_REMOVED lines=13> */
.L_x_273:
[----:B------:R-:W-:Y:S05]  /*bd30*/  BSYNC B1 ;  /* 0x0000000000017941 */ /* 0x000fea0003800000 */
.L_x_272:
        /* <DEDUP_REMOVED lines=13> */
.L_x_275:
[----:B------:R-:W-:Y:S05]  /*be10*/  BSYNC B1 ;  /* 0x0000000000017941 */ /* 0x000fea0003800000 */
.L_x_274:
        /* <DEDUP_REMOVED lines=13> */
.L_x_277:
[----:B------:R-:W-:Y:S05]  /*bef0*/  BSYNC B1 ;  /* 0x0000000000017941 */ /* 0x000fea0003800000 */
.L_x_276:
        /* <DEDUP_REMOVED lines=13> */
.L_x_279:
[----:B------:R-:W-:Y:S05]  /*bfd0*/  BSYNC B1 ;  /* 0x0000000000017941 */ /* 0x000fea0003800000 */
.L_x_278:
        /* <DEDUP_REMOVED lines=13> */
.L_x_281:
[----:B------:R-:W-:Y:S05]  /*c0b0*/  BSYNC B1 ;  /* 0x0000000000017941 */ /* 0x000fea0003800000 */
.L_x_280:
        /* <DEDUP_REMOVED lines=13> */
.L_x_283:
[----:B------:R-:W-:Y:S05]  /*c190*/  BSYNC B1 ;  /* 0x0000000000017941 */ /* 0x000fea0003800000 */
.L_x_282:
        /* <DEDUP_REMOVED lines=13> */
.L_x_285:
[----:B------:R-:W-:Y:S05]  /*c270*/  BSYNC B1 ;  /* 0x0000000000017941 */ /* 0x000fea0003800000 */
.L_x_284:
        /* <DEDUP_REMOVED lines=13> */
.L_x_287:
[----:B------:R-:W-:Y:S05]  /*c350*/  BSYNC B1 ;  /* 0x0000000000017941 */ /* 0x000fea0003800000 */
.L_x_286:
        /* <DEDUP_REMOVED lines=13> */
.L_x_289:
[----:B------:R-:W-:Y:S05]  /*c430*/  BSYNC B1 ;  /* 0x0000000000017941 */ /* 0x000fea0003800000 */
.L_x_288:
        /* <DEDUP_REMOVED lines=13> */
.L_x_291:
[----:B------:R-:W-:Y:S05]  /*c510*/  BSYNC B1 ;  /* 0x0000000000017941 */ /* 0x000fea0003800000 */
.L_x_290:
        /* <DEDUP_REMOVED lines=13> */
.L_x_293:
[----:B------:R-:W-:Y:S05]  /*c5f0*/  BSYNC B1 ;  /* 0x0000000000017941 */ /* 0x000fea0003800000 */
.L_x_292:
        /* <DEDUP_REMOVED lines=13> */
.L_x_295:
[----:B------:R-:W-:Y:S05]  /*c6d0*/  BSYNC B1 ;  /* 0x0000000000017941 */ /* 0x000fea0003800000 */
.L_x_294:
        /* <DEDUP_REMOVED lines=13> */
.L_x_297:
[----:B------:R-:W-:Y:S05]  /*c7b0*/  BSYNC B1 ;  /* 0x0000000000017941 */ /* 0x000fea0003800000 */
.L_x_296:
[----:B------:R-:W-:Y:S05]  /*c7c0*/  @P2 BRA `(.L_x_298) ;  /* 0x0000002000a42947 */ /* 0x000fea0003800000 */
[----:B------:R-:W2:Y:S01]  /*c7d0*/  LDL.LU R2, [R1+0x74] ;  /* 0x0000740001027983 */ /* 0x000ea20000300800 */
[----:B-----5:R-:W-:-:S04]  /*c7e0*/  LOP3.LUT R0, R0, 0xff, RZ, 0xc0, !PT ;  /* 0x000000ff00007812 */ /* 0x020fc800078ec0ff */
[----:B------:R-:W-:-:S05]  /*c7f0*/  F2FP.F16.E4M3.UNPACK_B R0, R0 ;  /* 0x00000000ff00723e */ /* 0x000fca00020006ff */
[----:B------:R-:W-:-:S05]  /*c800*/  HADD2.F32 R0, -RZ, R0.H0_H0 ;  /* 0x20000000ff007230 */ /* 0x000fca0000004100 */
[----:B------:R-:W-:-:S04]  /*c810*/  FMUL R0, R0, UR26 ;  /* 0x0000001a00007c20 */ /* 0x000fc80008400000 */
[----:B--2---:R-:W-:-:S05]  /*c820*/  FFMA R0, R2, UR25, R0 ;  /* 0x0000001902007c23 */ /* 0x004fca0008000000 */
[----:B0-----:R-:W-:-:S05]  /*c830*/  F2FP.SATFINITE.E4M3.F32.PACK_AB_MERGE_C R3, RZ, R0, RZ ;  /* 0x00000000ff03723e */ /* 0x001fca00048070ff */
[----:B------:R0:W-:Y:S01]  /*c840*/  STG.E.U8 desc[UR22][R26.64+0xf9], R3 ;  /* 0x0000f9031a007986 */ /* 0x0001e2000c101116 */
[----:B------:R-:W-:Y:S05]  /*c850*/  BRA `(.L_x_298) ;  /* 0x0000002000807947 */ /* 0x000fea0003800000 */
.L_x_41:
[C---:B------:R-:W-:Y:S01]  /*c860*/  ISETP.GE.AND P2, PT, R39.reuse, 0x1, PT ;  /* 0x000000012700780c */ /* 0x040fe20003f46270 */
[----:B------:R-:W2:Y:S01]  /*c870*/  LDL.LU R227, [R1+0x14] ;  /* 0x0000140001e37983 */ /* 0x000ea20000300800 */
[----:B------:R-:W-:Y:S01]  /*c880*/  ISETP.GE.AND P1, PT, R39, 0x9, PT ;  /* 0x000000092700780c */ /* 0x000fe20003f26270 */
[----:B------:R-:W-:Y:S01]  /*c890*/  FMUL R226, R226, UR25 ;  /* 0x00000019e2e27c20 */ /* 0x000fe20008400000 */
[C---:B------:R-:W-:Y:S01]  /*c8a0*/  ISETP.LT.OR P4, PT, R34.reuse, 0x1, !P2 ;  /* 0x000000012200780c */ /* 0x040fe20005781670 */
[----:B------:R-:W-:Y:S01]  /*c8b0*/  FMUL R225, R225, UR25 ;  /* 0x00000019e1e17c20 */ /* 0x000fe20008400000 */
[----:B------:R-:W-:Y:S01]  /*c8c0*/  ISETP.LT.OR P5, PT, R34, 0x2, !P2 ;  /* 0x000000022200780c */ /* 0x000fe200057a1670 */
[----:B------:R-:W-:Y:S01]  /*c8d0*/  FMUL R224, R224, UR25 ;  /* 0x00000019e0e07c20 */ /* 0x000fe20008400000 */
[----:B------:R-:W-:Y:S02]  /*c8e0*/  ISETP.LT.OR P6, PT, R34, 0x1, !P1 ;  /* 0x000000012200780c */ /* 0x000fe40004fc1670 */
[----:B------:R-:W-:-:S02]  /*c8f0*/  F2FP.SATFINITE.E4M3.F32.PACK_AB_MERGE_C R29, RZ, R226, RZ ;  /* 0x000000e2ff1d723e */ /* 0x000fc400048070ff */
[----:B------:R-:W-:Y:S01]  /*c900*/  F2FP.SATFINITE.E4M3.F32.PACK_AB_MERGE_C R225, RZ, R225, RZ ;  /* 0x000000e1ffe1723e */ /* 0x000fe200048070ff */
[----:B------:R-:W-:Y:S01]  /*c910*/  FMUL R223, R223, UR25 ;  /* 0x00000019dfdf7c20 */ /* 0x000fe20008400000 */
[----:B------:R-:W-:Y:S01]  /*c920*/  F2FP.SATFINITE.E4M3.F32.PACK_AB_MERGE_C R31, RZ, R224, RZ ;  /* 0x000000e0ff1f723e */ /* 0x000fe200048070ff */
[----:B------:R-:W-:Y:S01]  /*c930*/  FMUL R222, R222, UR25 ;  /* 0x00000019dede7c20 */ /* 0x000fe20008400000 */
[----:B------:R-:W-:Y:S01]  /*c940*/  FMUL R221, R221, UR25 ;  /* 0x00000019dddd7c20 */ /* 0x000fe20008400000 */
[----:B------:R0:W-:Y:S01]  /*c950*/  @!P4 STG.E.U8 desc[UR22][R24.64], R29 ;  /* 0x0000001d1800c986 */ /* 0x0001e2000c101116 */
[----:B------:R-:W-:-:S03]  /*c960*/  ISETP.LT.OR P4, PT, R34, 0x2, !P1 ;  /* 0x000000022200780c */ /* 0x000fc60004f81670 */
[----:B------:R-:W-:Y:S01]  /*c970*/  @!P5 STG.E.U8 desc[UR22][R24.64+0x1], R225 ;  /* 0x000001e11800d986 */ /* 0x000fe2000c101116 */
[----:B------:R-:W-:-:S03]  /*c980*/  ISETP.LT.OR P5, PT, R34, 0x9, !P2 ;  /* 0x000000092200780c */ /* 0x000fc600057a1670 */
[----:B------:R3:W-:Y:S01]  /*c990*/  @!P6 STG.E.U8 desc[UR22][R26.64], R31 ;  /* 0x0000001f1a00e986 */ /* 0x0007e2000c101116 */
[----:B------:R-:W-:Y:S02]  /*c9a0*/  ISETP.LT.OR P6, PT, R34, 0xa, !P2 ;  /* 0x0000000a2200780c */ /* 0x000fe400057c1670 */
[----:B------:R-:W-:Y:S01]  /*c9b0*/  F2FP.SATFINITE.E4M3.F32.PACK_AB_MERGE_C R223, RZ, R223, RZ ;  /* 0x000000dfffdf723e */ /* 0x000fe200048070ff */
[----:B------:R-:W-:Y:S01]  /*c9c0*/  FMUL R219, R219, UR25 ;  /* 0x00000019dbdb7c20 */ /* 0x000fe20008400000 */
[----:B------:R-:W-:Y:S01]  /*c9d0*/  F2FP.SATFINITE.E4M3.F32.PACK_AB_MERGE_C R33, RZ, R222, RZ ;  /* 0x000000deff21723e */ /* 0x000fe200048070ff */
[----:B------:R-:W-:Y:S01]  /*c9e0*/  FMUL R220, R220, UR25 ;  /* 0x00000019dcdc7c20 */ /* 0x000fe20008400000 */
[----:B------:R-:W-:Y:S01]  /*c9f0*/  F2FP.SATFINITE.E4M3.F32.PACK_AB_MERGE_C R221, RZ, R221, RZ ;  /* 0x000000ddffdd723e */ /* 0x000fe200048070ff */
[----:B------:R-:W-:Y:S01]  /*ca00*/  @!P4 STG.E.U8 desc[UR22][R26.64+0x1], R223 ;  /* 0x000001df1a00c986 */ /* 0x000fe2000c101116 */
[----:B------:R-:W-:-:S03]  /*ca10*/  ISETP.LT.OR P4, PT, R34, 0x9, !P1 ;  /* 0x000000092200780c */ /* 0x000fc60004f81670 */
[----:B------:R4:W-:Y:S01]  /*ca20*/  @!P5 STG.E.U8 desc[UR22][R24.64+0x8], R33 ;  /* 0x000008211800d986 */ /* 0x0009e2000c101116 */
[----:B------:R-:W-:-:S03]  /*ca30*/  ISETP.LT.OR P5, PT, R34, 0xa, !P1 ;  /* 0x0000000a2200780c */ /* 0x000fc60004fa1670 */
[----:B------:R-:W-:Y:S01]  /*ca40*/  @!P6 STG.E.U8 desc[UR22][R24.64+0x9], R221 ;  /* 0x000009dd1800e986 */ /* 0x000fe2000c101116 */
[----:B------:R-:W-:Y:S01]  /*ca50*/  ISETP.LT.OR P6, PT, R34, 0x11, !P2 ;  /* 0x000000112200780c */ /* 0x000fe200057c1670 */
[----:B------:R-:W-:Y:S01]  /*ca60*/  FMUL R218, R218, UR25 ;  /* 0x00000019dada7c20 */ /* 0x000fe20008400000 */
[----:B------:R-:W-:Y:S01]  /*ca70*/  F2FP.SATFINITE.E4M3.F32.PACK_AB_MERGE_C R219, RZ, R219, RZ ;  /* 0x000000dbffdb723e */ /* 0x000fe200048070ff */
[----:B------:R-:W-:Y:S01]  /*ca80*/  FMUL R217, R217, UR25 ;  /* 0x00000019d9d97c20 */ /* 0x000fe20008400000 */
[----:B0-----:R-:W-:Y:S01]  /*ca90*/  F2FP.SATFINITE.E4M3.F32.PACK_AB_MERGE_C R29, RZ, R220, RZ ;  /* 0x000000dcff1d723e */ /* 0x001fe200048070ff */
[----:B------:R-:W-:Y:S01]  /*caa0*/  FMUL R216, R216, UR25 ;  /* 0x00000019d8d87c20 */ /* 0x000fe20008400000 */
[----:B---3--:R-:W-:Y:S01]  /*cab0*/  F2FP.SATFINITE.E4M3.F32.PACK_AB_MERGE_C R31, RZ, R218, RZ ;  /* 0x000000daff1f723e */ /* 0x008fe200048070ff */
[----:B------:R-:W-:Y:S01]  /*cac0*/  FMUL R215, R215, UR25 ;  /* 0x00000019d7d77c20 */ /* 0x000fe20008400000 */
[----:B------:R-:W-:Y:S01]  /*cad0*/  FMUL R213, R213, UR25 ;  /* 0x00000019d5d57c20 */ /* 0x000fe20008400000 */
[----:B------:R-:W-:Y:S01]  /*cae0*/  @!P5 STG.E.U8 desc[UR22][R26.64+0x9], R219 ;  /* 0x000009db1a00d986 */ /* 0x000fe2000c101116 */
[----:B------:R-:W-:-:S03]  /*caf0*/  ISETP.LT.OR P5, PT, R34, 0x12, !P2 ;  /* 0x000000122200780c */ /* 0x000fc600057a1670 */
[----:B------:R0:W-:Y:S01]  /*cb00*/  @!P4 STG.E.U8 desc[UR22][R26.64+0x8], R29 ;  /* 0x0000081d1a00c986 */ /* 0x0001e2000c101116 */
[----:B------:R-:W-:-:S03]  /*cb10*/  ISETP.LT.OR P4, PT, R34, 0x11, !P1 ;  /* 0x000000112200780c */ /* 0x000fc60004f81670 */
[----:B------:R3:W-:Y:S01]  /*cb20*/  @!P6 STG.E.U8 desc[UR22][R24.64+0x10], R31 ;  /* 0x0000101f1800e986 */ /* 0x0007e2000c101116 */
[----:B------:R-:W-:Y:S02]  /*cb30*/  ISETP.LT.OR P6, PT, R34, 0x12, !P1 ;  /* 0x000000122200780c */ /* 0x000fe40004fc1670 */
[----:B------:R-:W-:Y:S01]  /*cb40*/  F2FP.SATFINITE.E4M3.F32.PACK_AB_MERGE_C R217, RZ, R217, RZ ;  /* 0x000000d9ffd9723e */ /* 0x000fe200048070ff */
[----:B------:R-:W-:Y:S01]  /*cb50*/  FMUL R214, R214, UR25 ;  /* 0x00000019d6d67c20 */ /* 0x000fe20008400000 */
[----:B----4-:R-:W-:Y:S01]  /*cb60*/  F2FP.SATFINITE.E4M3.F32.PACK_AB_MERGE_C R33, RZ, R216, RZ ;  /* 0x000000d8ff21723e */ /* 0x010fe200048070ff */
[----:B------:R-:W-:Y:S01]  /*cb70*/  FMUL R212, R212, UR25 ;  /* 0x00000019d4d47c20 */ /* 0x000fe20008400000 */
[----:B------:R-:W-:Y:S01]  /*cb80*/  F2FP.SATFINITE.E4M3.F32.PACK_AB_MERGE_C R215, RZ, R215, RZ ;  /* 0x000000d7ffd7723e */ /* 0x000fe200048070ff */
[----:B------:R-:W-:Y:S01]  /*cb90*/  @!P5 STG.E.U8 desc[UR22][R24.64+0x11], R217 ;  /* 0x000011d91800d986 */ /* 0x000fe2000c101116 */
[----:B------:R-:W-:-:S03]  /*cba0*/  ISETP.LT.OR P5, PT, R34, 0x1a, !P2 ;  /* 0x0000001a2200780c */ /* 0x000fc600057a1670 */
[----:B------:R4:W-:Y:S01]  /*cbb0*/  @!P4 STG.E.U8 desc[UR22][R26.64+0x10], R33 ;  /* 0x000010211a00c986 */ /* 0x0009e2000c101116 */
[----:B------:R-:W-:-:S03]  /*cbc0*/  ISETP.LT.OR P4, PT, R34, 0x19, !P2 ;  /* 0x000000192200780c */ /* 0x000fc60005781670 */
[----:B------:R-:W-:Y:S01]  /*cbd0*/  @!P6 STG.E.U8 desc[UR22][R26.64+0x11], R215 ;  /* 0x000011d71a00e986 */ /* 0x000fe2000c101116 */
[----:B------:R-:W-:Y:S02]  /*cbe0*/  ISETP.LT.OR P6, PT, R34, 0x19, !P1 ;  /* 0x000000192200780c */ /* 0x000fe40004fc1670 */
[----:B------:R-:W-:Y:S01]  /*cbf0*/  F2FP.SATFINITE.E4M3.F32.PACK_AB_MERGE_C R213, RZ, R213, RZ ;  /* 0x000000d5ffd5723e */ /* 0x000fe200048070ff */
[----:B------:R-:W-:Y:S01]  /*cc00*/  FMUL R211, R211, UR25 ;  /* 0x00000019d3d37c20 */ /* 0x000fe20008400000 */
[----:B0-----:R-:W-:Y:S01]  /*cc10*/  F2FP.SATFINITE.E4M3.F32.PACK_AB_MERGE_C R29, RZ, R214, RZ ;  /* 0x000000d6ff1d723e */ /* 0x001fe200048070ff */
[----:B------:R-:W-:Y:S01]  /*cc20*/  FMUL R210, R210, UR25 ;  /* 0x00000019d2d27c20 */ /* 0x000fe20008400000 */
[----:B---3--:R-:W-:Y:S01]  /*cc30*/  F2FP.SATFINITE.E4M3.F32.PACK_AB_MERGE_C R31, RZ, R212, RZ ;  /* 0x000000d4ff1f723e */ /* 0x008fe200048070ff */
[----:B------:R-:W-:Y:S01]  /*cc40*/  @!P5 STG.E.U8 desc[UR22][R24.64+0x19], R213 ;  /* 0x000019d51800d986 */ /* 0x000fe2000c101116 */
[----:B------:R-:W-:-:S03]  /*cc50*/  ISETP.LT.OR P5, PT, R34, 0x1a, !P1 ;  /* 0x0000001a2200780c */ /* 0x000fc60004fa1670 */
[----:B------:R0:W-:Y:S01]  /*cc60*/  @!P4 STG.E.U8 desc[UR22][R24.64+0x18], R29 ;  /* 0x0000181d1800c986 */ /* 0x0001e2000c101116 */
[----:B------:R-:W-:-:S03]  /*cc70*/  ISETP.LT.OR P4, PT, R34, 0x21, !P2 ;  /* 0x000000212200780c */ /* 0x000fc60005781670 */
[----:B------:R3:W-:Y:S01]  /*cc80*/  @!P6 STG.E.U8 desc[UR22][R26.64+0x18], R31 ;  /* 0x0000181f1a00e986 */ /* 0x0007e2000c101116 */
[----:B------:R-:W-:Y:S01]  /*cc90*/  ISETP.LT.OR P6, PT, R34, 0x22, !P2 ;  /* 0x000000222200780c */ /* 0x000fe200057c1670 */
[----:B------:R-:W-:Y:S01]  /*cca0*/  FMUL R209, R209, UR25 ;  /* 0x00000019d1d17c20 */ /* 0x000fe20008400000 */
        /* <DEDUP_REMOVED lines=46> */
[C---:B------:R-:W-:Y:S01]  /*cf90*/  ISETP.LT.OR P6, PT, R34.reuse, 0x3a, !P2 ;  /* 0x0000003a2200780c */ /* 0x040fe200057c1670 */
[----:B------:R-:W-:Y:S01]  /*cfa0*/  FMUL R197, R197, UR25 ;  /* 0x00000019c5c57c20 */ /* 0x000fe20008400000 */
[----:B------:R-:W-:Y:S01]  /*cfb0*/  F2FP.SATFINITE.E4M3.F32.PACK_AB_MERGE_C R199, RZ, R199, RZ ;  /* 0x000000c7ffc7723e */ /* 0x000fe200048070ff */
[----:B------:R-:W2:Y:S01]  /*cfc0*/  LDL.LU R226, [R1+0x10] ;  /* 0x0000100001e27983 */ /* 0x000ea20000300800 */
[----:B----4-:R-:W-:Y:S02]  /*cfd0*/  F2FP.SATFINITE.E4M3.F32.PACK_AB_MERGE_C R33, RZ, R198, RZ ;  /* 0x000000c6ff21723e */ /* 0x010fe400048070ff */
[----:B------:R-:W-:Y:S01]  /*cfe0*/  F2FP.SATFINITE.E4M3.F32.PACK_AB_MERGE_C R197, RZ, R197, RZ ;  /* 0x000000c5ffc5723e */ /* 0x000fe200048070ff */
[----:B------:R-:W-:Y:S01]  /*cff0*/  @!P5 STG.E.U8 desc[UR22][R26.64+0x31], R199 ;  /* 0x000031c71a00d986 */ /* 0x000fe2000c101116 */
[----:B------:R-:W-:-:S03]  /*d000*/  ISETP.LT.OR P5, PT, R34, 0x3a, !P1 ;  /* 0x0000003a2200780c */ /* 0x000fc60004fa1670 */
[----:B------:R-:W4:Y:S01]  /*d010*/  LDL.LU R224, [R1+0xc] ;  /* 0x00000c0001e07983 */ /* 0x000f220000300800 */
[----:B------:R-:W-:-:S03]  /*d020*/  FMUL R195, R195, UR25 ;  /* 0x00000019c3c37c20 */ /* 0x000fc60008400000 */
[----:B------:R1:W-:Y:S01]  /*d030*/  @!P4 STG.E.U8 desc[UR22][R24.64+0x38], R33 ;  /* 0x000038211800c986 */ /* 0x0003e2000c101116 */
[----:B------:R-:W-:-:S03]  /*d040*/  ISETP.LT.OR P4, PT, R34, 0x39, !P1 ;  /* 0x000000392200780c */ /* 0x000fc60004f81670 */
[----:B------:R-:W2:Y:S01]  /*d050*/  LDL.LU R225, [R1+0x8] ;  /* 0x0000080001e17983 */ /* 0x000ea20000300800 */
[----:B------:R-:W-:-:S03]  /*d060*/  FMUL R196, R196, UR25 ;  /* 0x00000019c4c47c20 */ /* 0x000fc60008400000 */
[----:B------:R-:W-:Y:S01]  /*d070*/  @!P6 STG.E.U8 desc[UR22][R24.64+0x39], R197 ;  /* 0x000039c51800e986 */ /* 0x000fe2000c101116 */
[----:B------:R-:W-:-:S03]  /*d080*/  ISETP.LT.OR P6, PT, R34, 0x41, !P2 ;  /* 0x000000412200780c */ /* 0x000fc600057c1670 */
[----:B------:R-:W4:Y:S01]  /*d090*/  LDL.LU R222, [R1] ;  /* 0x0000000001de7983 */ /* 0x000f220000300800 */
[----:B------:R-:W-:-:S03]  /*d0a0*/  FMUL R194, R194, UR25 ;  /* 0x00000019c2c27c20 */ /* 0x000fc60008400000 */
[----:B------:R-:W4:Y:S04]  /*d0b0*/  LDL.LU R223, [R1+0x18] ;  /* 0x0000180001df7983 */ /* 0x000f280000300800 */
[----:B------:R-:W4:Y:S01]  /*d0c0*/  LDL.LU R221, [R1+0x4] ;  /* 0x0000040001dd7983 */ /* 0x000f220000300800 */
[----:B------:R-:W-:Y:S01]  /*d0d0*/  F2FP.SATFINITE.E4M3.F32.PACK_AB_MERGE_C R195, RZ, R195, RZ ;  /* 0x000000c3ffc3723e */ /* 0x000fe200048070ff */
[----:B------:R-:W-:Y:S01]  /*d0e0*/  FMUL R193, R193, UR25 ;  /* 0x00000019c1c17c20 */ /* 0x000fe20008400000 */
[----:B0-----:R-:W-:Y:S01]  /*d0f0*/  F2FP.SATFINITE.E4M3.F32.PACK_AB_MERGE_C R29, RZ, R196, RZ ;  /* 0x000000c4ff1d723e */ /* 0x001fe200048070ff */
[----:B------:R-:W-:Y:S01]  /*d100*/  FMUL R192, R192, UR25 ;  /* 0x00000019c0c07c20 */ /* 0x000fe20008400000 */
[----:B---3--:R-:W-:Y:S01]  /*d110*/  F2FP.SATFINITE.E4M3.F32.PACK_AB_MERGE_C R31, RZ, R194, RZ ;  /* 0x000000c2ff1f723e */ /* 0x008fe200048070ff */
[----:B------:R-:W-:Y:S01]  /*d120*/  @!P5 STG.E.U8 desc[UR22][R26.64+0x39], R195 ;  /* 0x000039c31a00d986 */ /* 0x000fe2000c101116 */
[C---:B------:R-:W-:Y:S01]  /*d130*/  ISETP.LT.OR P5, PT, R34.reuse, 0x42, !P2 ;  /* 0x000000422200780c */ /* 0x040fe200057a1670 */
[----:B------:R-:W-:Y:S01]  /*d140*/  FMUL R191, R191, UR25 ;  /* 0x00000019bfbf7c20 */ /* 0x000fe20008400000 */
[----:B------:R-:W-:Y:S01]  /*d150*/  F2FP.SATFINITE.E4M3.F32.PACK_AB_MERGE_C R193, RZ, R193, RZ ;  /* 0x000000c1ffc1723e */ /* 0x000fe200048070ff */
[----:B------:R0:W-:Y:S01]  /*d160*/  @!P4 STG.E.U8 desc[UR22][R26.64+0x38], R29 ;  /* 0x0000381d1a00c986 */ /* 0x0001e2000c101116 */
[C---:B------:R-:W-:Y:S01]  /*d170*/  ISETP.LT.OR P4, PT, R34.reuse, 0x41, !P1 ;  /* 0x000000412200780c */ /* 0x040fe20004f81670 */
[----:B------:R-:W-:Y:S01]  /*d180*/  FMUL R189, R189, UR25 ;  /* 0x00000019bdbd7c20 */ /* 0x000fe20008400000 */
[----:B-1----:R-:W-:Y:S01]  /*d190*/  F2FP.SATFINITE.E4M3.F32.PACK_AB_MERGE_C R33, RZ, R192, RZ ;  /* 0x000000c0ff21723e */ /* 0x002fe200048070ff */
[----:B------:R1:W-:Y:S01]  /*d1a0*/  @!P6 STG.E.U8 desc[UR22][R24.64+0x40], R31 ;  /* 0x0000401f1800e986 */ /* 0x0003e2000c101116 */
[----:B------:R-:W-:Y:S01]  /*d1b0*/  ISETP.LT.OR P6, PT, R34, 0x42, !P1 ;  /* 0x000000422200780c */ /* 0x000fe20004fc1670 */
[----:B------:R-:W-:Y:S01]  /*d1c0*/  FMUL R190, R190, UR25 ;  /* 0x00000019bebe7c20 */ /* 0x000fe20008400000 */
[----:B------:R-:W-:Y:S01]  /*d1d0*/  F2FP.SATFINITE.E4M3.F32.PACK_AB_MERGE_C R191, RZ, R191, RZ ;  /* 0x000000bfffbf723e */ /* 0x000fe200048070ff */
[----:B------:R-:W-:Y:S01]  /*d1e0*/  FMUL R188, R188, UR25 ;  /* 0x00000019bcbc7c20 */ /* 0x000fe20008400000 */
[----:B------:R-:W-:Y:S01]  /*d1f0*/  F2FP.SATFINITE.E4M3.F32.PACK_AB_MERGE_C R189, RZ, R189, RZ ;  /* 0x000000bdffbd723e */ /* 0x000fe200048070ff */
[----:B------:R-:W-:Y:S01]  /*d200*/  @!P5 STG.E.U8 desc[UR22][R24.64+0x41], R193 ;  /* 0x000041c11800d986 */ /* 0x000fe2000c101116 */
[C---:B------:R-:W-:Y:S01]  /*d210*/  ISETP.LT.OR P5, PT, R34.reuse, 0x4a, !P2 ;  /* 0x0000004a2200780c */ /* 0x040fe200057a1670 */
[----:B------:R-:W-:Y:S01]  /*d220*/  FMUL R187, R187, UR25 ;  /* 0x00000019bbbb7c20 */ /* 0x000fe20008400000 */
[----:B0-----:R-:W-:Y:S01]  /*d230*/  F2FP.SATFINITE.E4M3.F32.PACK_AB_MERGE_C R29, RZ, R190, RZ ;  /* 0x000000beff1d723e */ /* 0x001fe200048070ff */
[----:B------:R0:W-:Y:S01]  /*d240*/  @!P4 STG.E.U8 desc[UR22][R26.64+0x40], R33 ;  /* 0x000040211a00c986 */ /* 0x0001e2000c101116 */
[----:B------:R-:W-:Y:S01]  /*d250*/  ISETP.LT.OR P4, PT, R34, 0x49, !P2 ;  /* 0x000000492200780c */ /* 0x000fe20005781670 */
[----:B------:R-:W-:Y:S01]  /*d260*/  FMUL R186, R186, UR25 ;  /* 0x00000019baba7c20 */ /* 0x000fe20008400000 */
[----:B-1----:R-:W-:Y:S01]  /*d270*/  F2FP.SATFINITE.E4M3.F32.PACK_AB_MERGE_C R31, RZ, R188, RZ ;  /* 0x000000bcff1f723e */ /* 0x002fe200048070ff */
[----:B------:R-:W-:Y:S01]  /*d280*/  @!P6 STG.E.U8 desc[UR22][R26.64+0x41], R191 ;  /* 0x000041bf1a00e986 */ /* 0x000fe2000c101116 */
[----:B------:R-:W-:Y:S01]  /*d290*/  ISETP.LT.OR P6, PT, R34, 0x49, !P1 ;  /* 0x000000492200780c */ /* 0x000fe20004fc1670 */
[----:B------:R-:W-:Y:S01]  /*d2a0*/  FMUL R185, R185, UR25 ;  /* 0x00000019b9b97c20 */ /* 0x000fe20008400000 */
[----:B------:R-:W-:Y:S01]  /*d2b0*/  F2FP.SATFINITE.E4M3.F32.PACK_AB_MERGE_C R187, RZ, R187, RZ ;  /* 0x000000bbffbb723e */ /* 0x000fe200048070ff */
[----:B------:R-:W-:Y:S01]  /*d2c0*/  FMUL R183, R183, UR25 ;  /* 0x00000019b7b77c20 */ /* 0x000fe20008400000 */
[----:B------:R-:W-:Y:S01]  /*d2d0*/  FMUL R184, R184, UR25 ;  /* 0x00000019b8b87c20 */ /* 0x000fe20008400000 */
[----:B------:R-:W-:Y:S01]  /*d2e0*/  @!P5 STG.E.U8 desc[UR22][R24.64+0x49], R189 ;  /* 0x000049bd1800d986 */ /* 0x000fe2000c101116 */
[----:B------:R-:W-:Y:S01]  /*d2f0*/  ISETP.LT.OR P5, PT, R34, 0x4a, !P1 ;  /* 0x0000004a2200780c */ /* 0x000fe20004fa1670 */
[----:B------:R-:W-:Y:S01]  /*d300*/  FMUL R182, R182, UR25 ;  /* 0x00000019b6b67c20 */ /* 0x000fe20008400000 */
[----:B0-----:R-:W-:Y:S01]  /*d310*/  F2FP.SATFINITE.E4M3.F32.PACK_AB_MERGE_C R33, RZ, R186, RZ ;  /* 0x000000baff21723e */ /* 0x001fe200048070ff */
[----:B------:R0:W-:Y:S01]  /*d320*/  @!P4 STG.E.U8 desc[UR22][R24.64+0x48], R29 ;  /* 0x0000481d1800c986 */ /* 0x0001e2000c101116 */
[C---:B------:R-:W-:Y:S01]  /*d330*/  ISETP.LT.OR P4, PT, R34.reuse, 0x51, !P2 ;  /* 0x000000512200780c */ /* 0x040fe20005781670 */
[----:B------:R-:W-:Y:S01]  /*d340*/  FMUL R181, R181, UR25 ;  /* 0x00000019b5b57c20 */ /* 0x000fe20008400000 */
[----:B------:R-:W-:Y:S01]  /*d350*/  F2FP.SATFINITE.E4M3.F32.PACK_AB_MERGE_C R185, RZ, R185, RZ ;  /* 0x000000b9ffb9723e */ /* 0x000fe200048070ff */
        /* <DEDUP_REMOVED lines=19> */
[----:B------:R-:W-:Y:S01]  /*d490*/  F2FP.SATFINITE.E4M3.F32.PACK_AB_MERGE_C R177, RZ, R177, RZ ;  /* 0x000000b1ffb1723e */ /* 0x000fe200048070ff */
        /* <DEDUP_REMOVED lines=13> */
[----:B------:R-:W-:Y:S01]  /*d570*/  FMUL R170, R170, UR25 ;  /* 0x00000019aaaa7c20 */ /* 0x000fe20008400000 */
        /* <DEDUP_REMOVED lines=9> */
[C---:B------:R-:W-:Y:S01]  /*d610*/  ISETP.LT.OR P6, PT, R34.reuse, 0x61, !P1 ;  /* 0x000000612200780c */ /* 0x040fe20004fc1670 */
        /* <DEDUP_REMOVED lines=9> */
[----:B------:R-:W-:Y:S01]  /*d6b0*/  ISETP.LT.OR P4, PT, R34, 0x69, !P2 ;  /* 0x000000692200780c */ /* 0x000fe20005781670 */
        /* <DEDUP_REMOVED lines=98> */
[----:B-----5:R-:W-:Y:S01]  /*dce0*/  FMUL R5, R5, UR25 ;  /* 0x0000001905057c20 */ /* 0x020fe20008400000 */
        /* <DEDUP_REMOVED lines=15> */
[----:B------:R-:W-:Y:S01]  /*dde0*/  @!P6 STG.E.U8 desc[UR22][R26.64+0x90], R31 ;  /* 0x0000901f1a00e986 */ /* 0x000fe2000c101116 */
[----:B------:R-:W-:-:S05]  /*ddf0*/  ISETP.LT.OR P6, PT, R34, 0x9a, !P2 ;  /* 0x0000009a2200780c */ /* 0x000fca00057c1670 */
[----:B------:R1:W-:Y:S01]  /*de00*/  @!P5 STG.E.U8 desc[UR22][R26.64+0x91], R23 ;  /* 0x000091171a00d986 */ /* 0x0003e2000c101116 */
[C---:B------:R-:W-:Y:S02]  /*de10*/  ISETP.LT.OR P5, PT, R34.reuse, 0x9a, !P1 ;  /* 0x0000009a2200780c */ /* 0x040fe40004fa1670 */
[----:B0-----:R-:W-:Y:S01]  /*de20*/  F2FP.SATFINITE.E4M3.F32.PACK_AB_MERGE_C R29, RZ, R20, RZ ;  /* 0x00000014ff1d723e */ /* 0x001fe200048070ff */
[----:B------:R-:W-:Y:S01]  /*de30*/  @!P4 STG.E.U8 desc[UR22][R24.64+0x98], R33 ;  /* 0x000098211800c986 */ /* 0x000fe2000c101116 */
[----:B------:R-:W-:-:S03]  /*de40*/  ISETP.LT.OR P4, PT, R34, 0x99, !P1 ;  /* 0x000000992200780c */ /* 0x000fc60004f81670 */
[----:B------:R0:W-:Y:S01]  /*de50*/  @!P6 STG.E.U8 desc[UR22][R24.64+0x99], R21 ;  /* 0x000099151800e986 */ /* 0x0001e2000c101116 */
[----:B------:R-:W-:Y:S02]  /*de60*/  ISETP.LT.OR P6, PT, R34, 0xa1, !P2 ;  /* 0x000000a12200780c */ /* 0x000fe400057c1670 */
[----:B-1----:R-:W-:-:S03]  /*de70*/  F2FP.SATFINITE.E4M3.F32.PACK_AB_MERGE_C R23, RZ, R18, RZ ;  /* 0x00000012ff17723e */ /* 0x002fc600048070ff */
[----:B------:R1:W-:Y:S01]  /*de80*/  @!P5 STG.E.U8 desc[UR22][R26.64+0x99], R19 ;  /* 0x000099131a00d986 */ /* 0x0003e2000c101116 */
[----:B------:R-:W-:-:S03]  /*de90*/  ISETP.LT.OR P5, PT, R34, 0xa2, !P2 ;  /* 0x000000a22200780c */ /* 0x000fc600057a1670 */
[----:B------:R-:W-:Y:S01]  /*dea0*/  @!P4 STG.E.U8 desc[UR22][R26.64+0x98], R29 ;  /* 0x0000981d1a00c986 */ /* 0x000fe2000c101116 */
[C---:B------:R-:W-:Y:S02]  /*deb0*/  ISETP.LT.OR P4, PT, R34.reuse, 0xa1, !P1 ;  /* 0x000000a12200780c */ /* 0x040fe40004f81670 */
[----:B0-----:R-:W-:Y:S01]  /*dec0*/  F2FP.SATFINITE.E4M3.F32.PACK_AB_MERGE_C R21, RZ, R16, RZ ;  /* 0x00000010ff15723e */ /* 0x001fe200048070ff */
[----:B------:R-:W-:Y:S01]  /*ded0*/  @!P6 STG.E.U8 desc[UR22][R24.64+0xa0], R23 ;  /* 0x0000a0171800e986 */ /* 0x000fe2000c101116 */
[----:B------:R-:W-:Y:S02]  /*dee0*/  ISETP.LT.OR P6, PT, R34, 0xa2, !P1 ;  /* 0x000000a22200780c */ /* 0x000fe40004fc1670 */
[----:B-1----:R-:W-:-:S03]  /*def0*/  F2FP.SATFINITE.E4M3.F32.PACK_AB_MERGE_C R19, RZ, R14, RZ ;  /* 0x0000000eff13723e */ /* 0x002fc600048070ff */
[----:B------:R0:W-:Y:S01]  /*df00*/  @!P5 STG.E.U8 desc[UR22][R24.64+0xa1], R17 ;  /* 0x0000a1111800d986 */ /* 0x0001e2000c101116 */
[----:B------:R-:W-:-:S03]  /*df10*/  ISETP.LT.OR P5, PT, R34, 0xaa, !P2 ;  /* 0x000000aa2200780c */ /* 0x000fc600057a1670 */
[----:B------:R-:W-:Y:S01]  /*df20*/  @!P4 STG.E.U8 desc[UR22][R26.64+0xa0], R21 ;  /* 0x0000a0151a00c986 */ /* 0x000fe2000c101116 */
[----:B------:R-:W-:-:S03]  /*df30*/  ISETP.LT.OR P4, PT, R34, 0xa9, !P2 ;  /* 0x000000a92200780c */ /* 0x000fc60005781670 */
[----:B------:R1:W-:Y:S01]  /*df40*/  @!P6 STG.E.U8 desc[UR22][R26.64+0xa1], R15 ;  /* 0x0000a10f1a00e986 */ /* 0x0003e2000c101116 */
[----:B------:R-:W-:Y:S02]  /*df50*/  ISETP.LT.OR P6, PT, R34, 0xa9, !P1 ;  /* 0x000000a92200780c */ /* 0x000fe40004fc1670 */
[----:B0-----:R-:W-:-:S03]  /*df60*/  F2FP.SATFINITE.E4M3.F32.PACK_AB_MERGE_C R17, RZ, R12, RZ ;  /* 0x0000000cff11723e */ /* 0x001fc600048070ff */
[----:B------:R0:W-:Y:S01]  /*df70*/  @!P5 STG.E.U8 desc[UR22][R24.64+0xa9], R13 ;  /* 0x0000a90d1800d986 */ /* 0x0001e2000c101116 */
[----:B------:R-:W-:-:S03]  /*df80*/  ISETP.LT.OR P5, PT, R34, 0xaa, !P1 ;  /* 0x000000aa2200780c */ /* 0x000fc60004fa1670 */
[----:B------:R-:W-:Y:S01]  /*df90*/  @!P4 STG.E.U8 desc[UR22][R24.64+0xa8], R19 ;  /* 0x0000a8131800c986 */ /* 0x000fe2000c101116 */
[C---:B------:R-:W-:Y:S02]  /*dfa0*/  ISETP.LT.OR P4, PT, R34.reuse, 0xb1, !P2 ;  /* 0x000000b12200780c */ /* 0x040fe40005781670 */
[----:B-1----:R-:W-:Y:S01]  /*dfb0*/  F2FP.SATFINITE.E4M3.F32.PACK_AB_MERGE_C R15, RZ, R10, RZ ;  /* 0x0000000aff0f723e */ /* 0x002fe200048070ff */
[----:B------:R-:W-:Y:S01]  /*dfc0*/  @!P6 STG.E.U8 desc[UR22][R26.64+0xa8], R17 ;  /* 0x0000a8111a00e986 */ /* 0x000fe2000c101116 */
[----:B------:R-:W-:Y:S02]  /*dfd0*/  ISETP.LT.OR P6, PT, R34, 0xb2, !P2 ;  /* 0x000000b22200780c */ /* 0x000fe400057c1670 */
[----:B0-----:R-:W-:-:S03]  /*dfe0*/  F2FP.SATFINITE.E4M3.F32.PACK_AB_MERGE_C R13, RZ, R8, RZ ;  /* 0x00000008ff0d723e */ /* 0x001fc600048070ff */
        /* <DEDUP_REMOVED lines=9> */
[----:B------:R3:W-:Y:S01]  /*e080*/  @!P4 STG.E.U8 desc[UR22][R26.64+0xb0], R13 ;  /* 0x0000b00d1a00c986 */ /* 0x0007e2000c101116 */
[C---:B------:R-:W-:Y:S02]  /*e090*/  ISETP.LT.OR P4, PT, R34.reuse, 0xb9, !P1 ;  /* 0x000000b92200780c */ /* 0x040fe40004f81670 */
[----:B-1----:R-:W-:Y:S01]  /*e0a0*/  F2FP.SATFINITE.E4M3.F32.PACK_AB_MERGE_C R9, RZ, R4, RZ ;  /* 0x00000004ff09723e */ /* 0x002fe200048070ff */
[----:B------:R1:W-:Y:S01]  /*e0b0*/  @!P6 STG.E.U8 desc[UR22][R24.64+0xb8], R11 ;  /* 0x0000b80b1800e986 */ /* 0x0003e2000c101116 */
[C---:B------:R-:W-:Y:S02]  /*e0c0*/  ISETP.LT.OR P6, PT, R34.reuse, 0xba, !P1 ;  /* 0x000000ba2200780c */ /* 0x040fe40004fc1670 */
[----:B0-----:R-:W-:Y:S01]  /*e0d0*/  F2FP.SATFINITE.E4M3.F32.PACK_AB_MERGE_C R7, RZ, R2, RZ ;  /* 0x00000002ff07723e */ /* 0x001fe200048070ff */
[----:B--2---:R-:W-:Y:S02]  /*e0e0*/  FMUL R2, R225, UR25 ;  /* 0x00000019e1027c20 */ /* 0x004fe40008400000 */
[----:B------:R0:W-:Y:S01]  /*e0f0*/  @!P5 STG.E.U8 desc[UR22][R24.64+0xb9], R5 ;  /* 0x0000b9051800d986 */ /* 0x0001e2000c101116 */
[----:B------:R-:W-:-:S02]  /*e100*/  ISETP.LT.OR P5, PT, R34, 0xc2, !P2 ;  /* 0x000000c22200780c */ /* 0x000fc400057a1670 */
[----:B---3--:R-:W-:Y:S01]  /*e110*/  F2FP.SATFINITE.E4M3.F32.PACK_AB_MERGE_C R13, RZ, R3, RZ ;  /* 0x00000003ff0d723e */ /* 0x008fe200048070ff */
[----:B----4-:R-:W-:Y:S01]  /*e120*/  FMUL R3, R222, UR25 ;  /* 0x00000019de037c20 */ /* 0x010fe20008400000 */
[----:B------:R2:W-:Y:S01]  /*e130*/  @!P4 STG.E.U8 desc[UR22][R26.64+0xb8], R9 ;  /* 0x0000b8091a00c986 */ /* 0x0005e2000c101116 */
[----:B-1----:R-:W-:Y:S01]  /*e140*/  F2FP.SATFINITE.E4M3.F32.PACK_AB_MERGE_C R11, RZ, R0, RZ ;  /* 0x00000000ff0b723e */ /* 0x002fe200048070ff */
[----:B------:R-:W-:Y:S01]  /*e150*/  FMUL R0, R221, UR25 ;  /* 0x00000019dd007c20 */ /* 0x000fe20008400000 */
[----:B------:R-:W-:Y:S01]  /*e160*/  ISETP.LT.OR P4, PT, R34, 0xc1, !P2 ;  /* 0x000000c12200780c */ /* 0x000fe20005781670 */
[----:B------:R-:W3:Y:S04]  /*e170*/  LDL.LU R222, [R1+0x1c] ;  /* 0x00001c0001de7983 */ /* 0x000ee80000300800 */
[----:B------:R-:W4:Y:S01]  /*e180*/  LDL.LU R220, [R1+0x20] ;  /* 0x0000200001dc7983 */ /* 0x000f220000300800 */
[----:B0-----:R-:W-:-:S03]  /*e190*/  F2FP.SATFINITE.E4M3.F32.PACK_AB_MERGE_C R5, RZ, R3, RZ ;  /* 0x00000003ff05723e */ /* 0x001fc600048070ff */
[----:B------:R-:W4:Y:S01]  /*e1a0*/  LDL.LU R225, [R1+0x24] ;  /* 0x0000240001e17983 */ /* 0x000f220000300800 */
[----:B------:R-:W-:Y:S01]  /*e1b0*/  FMUL R3, R224, UR25 ;  /* 0x00000019e0037c20 */ /* 0x000fe20008400000 */
[----:B--2---:R-:W-:Y:S01]  /*e1c0*/  F2FP.SATFINITE.E4M3.F32.PACK_AB_MERGE_C R9, RZ, R0, RZ ;  /* 0x00000000ff09723e */ /* 0x004fe200048070ff */
[----:B------:R-:W-:Y:S01]  /*e1d0*/  FMUL R0, R226, UR25 ;  /* 0x00000019e2007c20 */ /* 0x000fe20008400000 */
[----:B------:R0:W-:Y:S01]  /*e1e0*/  @!P6 STG.E.U8 desc[UR22][R26.64+0xb9], R13 ;  /* 0x0000b90d1a00e986 */ /* 0x0001e2000c101116 */
[----:B------:R-:W-:-:S03]  /*e1f0*/  ISETP.LT.OR P6, PT, R34, 0xc1, !P1 ;  /* 0x000000c12200780c */ /* 0x000fc60004fc1670 */
[----:B------:R-:W2:Y:S04]  /*e200*/  LDL.LU R224, [R1+0x28] ;  /* 0x0000280001e07983 */ /* 0x000ea80000300800 */
[----:B------:R-:W2:Y:S01]  /*e210*/  LDL.LU R226, [R1+0x2c] ;  /* 0x00002c0001e27983 */ /* 0x000ea20000300800 */
[----:B0-----:R-:W-:Y:S01]  /*e220*/  F2FP.SATFINITE.E4M3.F32.PACK_AB_MERGE_C R13, RZ, R2, RZ ;  /* 0x00000002ff0d723e */ /* 0x001fe200048070ff */
[----:B------:R-:W-:Y:S02]  /*e230*/  FMUL R2, R227, UR25 ;  /* 0x00000019e3027c20 */ /* 0x000fe40008400000 */
[----:B------:R-:W2:Y:S04]  /*e240*/  LDL.LU R227, [R1+0x30] ;  /* 0x0000300001e37983 */ /* 0x000ea80000300800 */
[----:B------:R-:W-:Y:S01]  /*e250*/  @!P5 STG.E.U8 desc[UR22][R24.64+0xc1], R11 ;  /* 0x0000c10b1800d986 */ /* 0x000fe2000c101116 */
[----:B------:R-:W-:-:S03]  /*e260*/  ISETP.LT.OR P5, PT, R34, 0xc2, !P1 ;  /* 0x000000c22200780c */ /* 0x000fc60004fa1670 */
[----:B------:R0:W-:Y:S01]  /*e270*/  @!P4 STG.E.U8 desc[UR22][R24.64+0xc0], R7 ;  /* 0x0000c0071800c986 */ /* 0x0001e2000c101116 */
[----:B------:R-:W-:-:S03]  /*e280*/  ISETP.LT.OR P4, PT, R34, 0xc9, !P2 ;  /* 0x000000c92200780c */ /* 0x000fc60005781670 */
[----:B------:R1:W-:Y:S01]  /*e290*/  @!P6 STG.E.U8 desc[UR22][R26.64+0xc0], R5 ;  /* 0x0000c0051a00e986 */ /* 0x0003e2000c101116 */
[----:B------:R-:W-:-:S03]  /*e2a0*/  ISETP.LT.OR P6, PT, R34, 0xca, !P2 ;  /* 0x000000ca2200780c */ /* 0x000fc600057c1670 */
[----:B------:R-:W2:Y:S04]  /*e2b0*/  LDL.LU R221, [R1+0x34] ;  /* 0x0000340001dd7983 */ /* 0x000ea80000300800 */
[----:B------:R1:W-:Y:S01]  /*e2c0*/  @!P5 STG.E.U8 desc[UR22][R26.64+0xc1], R9 ;  /* 0x0000c1091a00d986 */ /* 0x0003e2000c101116 */
[----:B0-----:R-:W-:Y:S01]  /*e2d0*/  F2FP.SATFINITE.E4M3.F32.PACK_AB_MERGE_C R7, RZ, R3, RZ ;  /* 0x00000003ff07723e */ /* 0x001fe200048070ff */
[----:B------:R-:W-:Y:S02]  /*e2e0*/  FMUL R3, R223, UR25 ;  /* 0x00000019df037c20 */ /* 0x000fe40008400000 */
[----:B------:R-:W-:Y:S01]  /*e2f0*/  @!P4 STG.E.U8 desc[UR22][R24.64+0xc8], R13 ;  /* 0x0000c80d1800c986 */ /* 0x000fe2000c101116 */
[----:B------:R-:W-:-:S03]  /*e300*/  ISETP.LT.OR P4, PT, R34, 0xc9, !P1 ;  /* 0x000000c92200780c */ /* 0x000fc60004f81670 */
[----:B------:R-:W2:Y:S01]  /*e310*/  LDL.LU R223, [R1+0x38] ;  /* 0x0000380001df7983 */ /* 0x000ea20000300800 */
[----:B-1----:R-:W-:Y:S02]  /*e320*/  F2FP.SATFINITE.E4M3.F32.PACK_AB_MERGE_C R5, RZ, R0, RZ ;  /* 0x00000000ff05723e */ /* 0x002fe400048070ff */
[----:B------:R-:W-:Y:S02]  /*e330*/  F2FP.SATFINITE.E4M3.F32.PACK_AB_MERGE_C R11, RZ, R2, RZ ;  /* 0x00000002ff0b723e */ /* 0x000fe400048070ff */
[----:B------:R-:W-:Y:S01]  /*e340*/  F2FP.SATFINITE.E4M3.F32.PACK_AB_MERGE_C R9, RZ, R3, RZ ;  /* 0x00000003ff09723e */ /* 0x000fe200048070ff */
[----:B------:R0:W-:Y:S04]  /*e350*/  @!P6 STG.E.U8 desc[UR22][R24.64+0xc9], R7 ;  /* 0x0000c9071800e986 */ /* 0x0001e8000c101116 */
[----:B------:R1:W-:Y:S01]  /*e360*/  @!P4 STG.E.U8 desc[UR22][R26.64+0xc8], R5 ;  /* 0x0000c8051a00c986 */ /* 0x0003e2000c101116 */
[----:B---3--:R-:W-:-:S03]  /*e370*/  FMUL R0, R222, UR25 ;  /* 0x00000019de007c20 */ /* 0x008fc60008400000 */
[----:B------:R-:W3:Y:S01]  /*e380*/  LDL.LU R222, [R1+0x3c] ;  /* 0x00003c0001de7983 */ /* 0x000ee20000300800 */
[----:B----4-:R-:W-:Y:S01]  /*e390*/  FMUL R2, R220, UR25 ;  /* 0x00000019dc027c20 */ /* 0x010fe20008400000 */
[----:B0-----:R-:W-:Y:S01]  /*e3a0*/  F2FP.SATFINITE.E4M3.F32.PACK_AB_MERGE_C R7, RZ, R0, RZ ;  /* 0x00000000ff07723e */ /* 0x001fe200048070ff */
[----:B------:R-:W-:Y:S02]  /*e3b0*/  FMUL R3, R225, UR25 ;  /* 0x00000019e1037c20 */ /* 0x000fe40008400000 */
[----:B------:R-:W4:Y:S01]  /*e3c0*/  LDL.LU R225, [R1+0x40] ;  /* 0x0000400001e17983 */ /* 0x000f220000300800 */
[----:B------:R-:W-:Y:S02]  /*e3d0*/  F2FP.SATFINITE.E4M3.F32.PACK_AB_MERGE_C R13, RZ, R2, RZ ;  /* 0x00000002ff0d723e */ /* 0x000fe400048070ff */
[----:B-1----:R-:W-:Y:S01]  /*e3e0*/  F2FP.SATFINITE.E4M3.F32.PACK_AB_MERGE_C R5, RZ, R3, RZ ;  /* 0x00000003ff05723e */ /* 0x002fe200048070ff */
[----:B--2---:R-:W-:Y:S02]  /*e3f0*/  FMUL R0, R224, UR25 ;  /* 0x00000019e0007c20 */ /* 0x004fe40008400000 */
[----:B------:R-:W2:Y:S01]  /*e400*/  LDL.LU R224, [R1+0x44] ;  /* 0x0000440001e07983 */ /* 0x000ea20000300800 */
[----:B------:R-:W-:-:S03]  /*e410*/  FMUL R2, R226, UR25 ;  /* 0x00000019e2027c20 */ /* 0x000fc60008400000 */
[----:B------:R-:W2:Y:S01]  /*e420*/  LDL.LU R226, [R1+0x48] ;  /* 0x0000480001e27983 */ /* 0x000ea20000300800 */
[----:B------:R-:W-:-:S03]  /*e430*/  FMUL R3, R227, UR25 ;  /* 0x00000019e3037c20 */ /* 0x000fc60008400000 */
[----:B------:R-:W2:Y:S01]  /*e440*/  LDL.LU R227, [R1+0x4c] ;  /* 0x00004c0001e37983 */ /* 0x000ea20000300800 */
[C---:B------:R-:W-:Y:S02]  /*e450*/  ISETP.LT.OR P5, PT, R34.reuse, 0xca, !P1 ;  /* 0x000000ca2200780c */ /* 0x040fe40004fa1670 */
[C---:B------:R-:W-:Y:S01]  /*e460*/  ISETP.LT.OR P6, PT, R34.reuse, 0xd1, !P2 ;  /* 0x000000d12200780c */ /* 0x040fe200057c1670 */
[----:B------:R-:W2:Y:S01]  /*e470*/  LDL.LU R219, [R1+0x50] ;  /* 0x0000500001db7983 */ /* 0x000ea20000300800 */
[----:B------:R-:W-:-:S03]  /*e480*/  ISETP.LT.OR P4, PT, R34, 0xd1, !P1 ;  /* 0x000000d12200780c */ /* 0x000fc60004f81670 */
[----:B------:R-:W2:Y:S04]  /*e490*/  LDL.LU R218, [R1+0x54] ;  /* 0x0000540001da7983 */ /* 0x000ea80000300800 */
[----:B------:R-:W2:Y:S04]  /*e4a0*/  LDL.LU R220, [R1+0x58] ;  /* 0x0000580001dc7983 */ /* 0x000ea80000300800 */
[----:B------:R0:W-:Y:S01]  /*e4b0*/  @!P5 STG.E.U8 desc[UR22][R26.64+0xc9], R11 ;  /* 0x0000c90b1a00d986 */ /* 0x0001e2000c101116 */
[----:B------:R-:W-:-:S03]  /*e4c0*/  ISETP.LT.OR P5, PT, R34, 0xd2, !P2 ;  /* 0x000000d22200780c */ /* 0x000fc600057a1670 */
[----:B------:R1:W-:Y:S01]  /*e4d0*/  @!P6 STG.E.U8 desc[UR22][R24.64+0xd0], R9 ;  /* 0x0000d0091800e986 */ /* 0x0003e2000c101116 */
[----:B------:R-:W-:Y:S02]  /*e4e0*/  ISETP.LT.OR P6, PT, R34, 0xd2, !P1 ;  /* 0x000000d22200780c */ /* 0x000fe40004fc1670 */
[----:B0-----:R-:W-:-:S07]  /*e4f0*/  F2FP.SATFINITE.E4M3.F32.PACK_AB_MERGE_C R11, RZ, R2, RZ ;  /* 0x00000002ff0b723e */ /* 0x001fce00048070ff */
[----:B------:R0:W-:Y:S01]  /*e500*/  @!P5 STG.E.U8 desc[UR22][R24.64+0xd1], R7 ;  /* 0x0000d1071800d986 */ /* 0x0001e2000c101116 */
[C---:B------:R-:W-:Y:S02]  /*e510*/  ISETP.LT.OR P5, PT, R34.reuse, 0xda, !P2 ;  /* 0x000000da2200780c */ /* 0x040fe400057a1670 */
[----:B-1----:R-:W-:Y:S01]  /*e520*/  F2FP.SATFINITE.E4M3.F32.PACK_AB_MERGE_C R9, RZ, R0, RZ ;  /* 0x00000000ff09723e */ /* 0x002fe200048070ff */
[----:B------:R-:W-:Y:S01]  /*e530*/  @!P4 STG.E.U8 desc[UR22][R26.64+0xd0], R13 ;  /* 0x0000d00d1a00c986 */ /* 0x000fe2000c101116 */
[C---:B------:R-:W-:Y:S01]  /*e540*/  ISETP.LT.OR P4, PT, R34.reuse, 0xd9, !P2 ;  /* 0x000000d92200780c */ /* 0x040fe20005781670 */
[----:B------:R-:W-:Y:S01]  /*e550*/  FMUL R0, R221, UR25 ;  /* 0x00000019dd007c20 */ /* 0x000fe20008400000 */
[----:B------:R-:W-:Y:S01]  /*e560*/  FMUL R2, R223, UR25 ;  /* 0x00000019df027c20 */ /* 0x000fe20008400000 */
[----:B------:R1:W-:Y:S01]  /*e570*/  @!P6 STG.E.U8 desc[UR22][R26.64+0xd1], R5 ;  /* 0x0000d1051a00e986 */ /* 0x0003e2000c101116 */
[----:B------:R-:W-:-:S03]  /*e580*/  ISETP.LT.OR P6, PT, R34, 0xd9, !P1 ;  /* 0x000000d92200780c */ /* 0x000fc60004fc1670 */
[----:B------:R-:W2:Y:S04]  /*e590*/  LDL.LU R221, [R1+0x5c] ;  /* 0x00005c0001dd7983 */ /* 0x000ea80000300800 */
[----:B------:R-:W2:Y:S01]  /*e5a0*/  LDL.LU R223, [R1+0x60] ;  /* 0x0000600001df7983 */ /* 0x000ea20000300800 */
[----:B0-----:R-:W-:Y:S02]  /*e5b0*/  F2FP.SATFINITE.E4M3.F32.PACK_AB_MERGE_C R7, RZ, R3, RZ ;  /* 0x00000003ff07723e */ /* 0x001fe400048070ff */
[----:B-1----:R-:W-:Y:S01]  /*e5c0*/  F2FP.SATFINITE.E4M3.F32.PACK_AB_MERGE_C R5, RZ, R0, RZ ;  /* 0x00000000ff05723e */ /* 0x002fe200048070ff */
[----:B------:R0:W-:Y:S01]  /*e5d0*/  @!P4 STG.E.U8 desc[UR22][R24.64+0xd8], R9 ;  /* 0x0000d8091800c986 */ /* 0x0001e2000c101116 */
[----:B------:R-:W-:-:S03]  /*e5e0*/  F2FP.SATFINITE.E4M3.F32.PACK_AB_MERGE_C R13, RZ, R2, RZ ;  /* 0x00000002ff0d723e */ /* 0x000fc600048070ff */
[----:B------:R-:W-:Y:S04]  /*e5f0*/  @!P5 STG.E.U8 desc[UR22][R24.64+0xd9], R11 ;  /* 0x0000d90b1800d986 */ /* 0x000fe8000c101116 */
[----:B------:R1:W-:Y:S01]  /*e600*/  @!P6 STG.E.U8 desc[UR22][R26.64+0xd8], R7 ;  /* 0x0000d8071a00e986 */ /* 0x0003e2000c101116 */
[----:B---3--:R-:W-:-:S03]  /*e610*/  FMUL R3, R222, UR25 ;  /* 0x00000019de037c20 */ /* 0x008fc60008400000 */
[----:B------:R-:W3:Y:S01]  /*e620*/  LDL.LU R222, [R1+0x64] ;  /* 0x0000640001de7983 */ /* 0x000ee20000300800 */
[----:B----4-:R-:W-:Y:S01]  /*e630*/  FMUL R0, R225, UR25 ;  /* 0x00000019e1007c20 */ /* 0x010fe20008400000 */
[----:B0-----:R-:W-:Y:S02]  /*e640*/  F2FP.SATFINITE.E4M3.F32.PACK_AB_MERGE_C R9, RZ, R3, RZ ;  /* 0x00000003ff09723e */ /* 0x001fe400048070ff */
[----:B------:R-:W4:Y:S02]  /*e650*/  LDL.LU R225, [R1+0x68] ;  /* 0x0000680001e17983 */ /* 0x000f240000300800 */
        /* <DEDUP_REMOVED lines=8> */
[C---:B------:R-:W-:Y:S02]  /*e6e0*/  ISETP.LT.OR P4, PT, R34.reuse, 0xe1, !P2 ;  /* 0x000000e12200780c */ /* 0x040fe40005781670 */
[----:B------:R-:W-:-:S09]  /*e6f0*/  ISETP.LT.OR P6, PT, R34, 0xe2, !P2 ;  /* 0x000000e22200780c */ /* 0x000fd200057c1670 */
[----:B------:R0:W-:Y:S01]  /*e700*/  @!P5 STG.E.U8 desc[UR22][R26.64+0xd9], R5 ;  /* 0x0000d9051a00d986 */ /* 0x0001e2000c101116 */
[----:B------:R-:W-:-:S03]  /*e710*/  ISETP.LT.OR P5, PT, R34, 0xe2, !P1 ;  /* 0x000000e22200780c */ /* 0x000fc60004fa1670 */
[----:B------:R-:W-:Y:S01]  /*e720*/  @!P4 STG.E.U8 desc[UR22][R24.64+0xe0], R13 ;  /* 0x0000e00d1800c986 */ /* 0x000fe2000c101116 */
[----:B------:R-:W-:-:S03]  /*e730*/  ISETP.LT.OR P4, PT, R34, 0xe1, !P1 ;  /* 0x000000e12200780c */ /* 0x000fc60004f81670 */
[----:B------:R1:W-:Y:S01]  /*e740*/  @!P6 STG.E.U8 desc[UR22][R24.64+0xe1], R9 ;  /* 0x0000e1091800e986 */ /* 0x0003e2000c101116 */
[----:B------:R-:W-:Y:S02]  /*e750*/  ISETP.LT.OR P6, PT, R34, 0xe9, !P2 ;  /* 0x000000e92200780c */ /* 0x000fe400057c1670 */
[----:B------:R-:W-:Y:S02]  /*e760*/  F2FP.SATFINITE.E4M3.F32.PACK_AB_MERGE_C R11, RZ, R2, RZ ;  /* 0x00000002ff0b723e */ /* 0x000fe400048070ff */
[----:B0-----:R-:W-:-:S03]  /*e770*/  F2FP.SATFINITE.E4M3.F32.PACK_AB_MERGE_C R5, RZ, R3, RZ ;  /* 0x00000003ff05723e */ /* 0x001fc600048070ff */
[----:B------:R-:W-:Y:S01]  /*e780*/  @!P5 STG.E.U8 desc[UR22][R26.64+0xe1], R11 ;  /* 0x0000e10b1a00d986 */ /* 0x000fe2000c101116 */
[----:B------:R-:W-:-:S03]  /*e790*/  ISETP.LT.OR P5, PT, R34, 0xea, !P2 ;  /* 0x000000ea2200780c */ /* 0x000fc600057a1670 */
[----:B------:R0:W-:Y:S01]  /*e7a0*/  @!P4 STG.E.U8 desc[UR22][R26.64+0xe0], R7 ;  /* 0x0000e0071a00c986 */ /* 0x0001e2000c101116 */
[----:B------:R-:W-:-:S03]  /*e7b0*/  ISETP.LT.OR P4, PT, R34, 0xe9, !P1 ;  /* 0x000000e92200780c */ /* 0x000fc60004f81670 */
[----:B------:R0:W-:Y:S01]  /*e7c0*/  @!P6 STG.E.U8 desc[UR22][R24.64+0xe8], R5 ;  /* 0x0000e8051800e986 */ /* 0x0001e2000c101116 */
[----:B------:R-:W-:Y:S01]  /*e7d0*/  ISETP.LT.OR P6, PT, R34, 0xea, !P1 ;  /* 0x000000ea2200780c */ /* 0x000fe20004fc1670 */
[----:B------:R-:W-:Y:S01]  /*e7e0*/  FMUL R2, R219, UR25 ;  /* 0x00000019db027c20 */ /* 0x000fe20008400000 */
[----:B------:R-:W-:Y:S01]  /*e7f0*/  FMUL R3, R218, UR25 ;  /* 0x00000019da037c20 */ /* 0x000fe20008400000 */
[----:B-1----:R-:W-:-:S03]  /*e800*/  F2FP.SATFINITE.E4M3.F32.PACK_AB_MERGE_C R9, RZ, R0, RZ ;  /* 0x00000000ff09723e */ /* 0x002fc600048070ff */
[----:B------:R-:W-:Y:S02]  /*e810*/  F2FP.SATFINITE.E4M3.F32.PACK_AB_MERGE_C R13, RZ, R2, RZ ;  /* 0x00000002ff0d723e */ /* 0x000fe400048070ff */
[----:B0-----:R-:W-:Y:S01]  /*e820*/  F2FP.SATFINITE.E4M3.F32.PACK_AB_MERGE_C R7, RZ, R3, RZ ;  /* 0x00000003ff07723e */ /* 0x001fe200048070ff */
[----:B------:R0:W-:Y:S01]  /*e830*/  @!P5 STG.E.U8 desc[UR22][R24.64+0xe9], R9 ;  /* 0x0000e9091800d986 */ /* 0x0001e2000c101116 */
[----:B------:R-:W-:-:S03]  /*e840*/  ISETP.LT.OR P5, PT, R34, 0xf2, !P2 ;  /* 0x000000f22200780c */ /* 0x000fc600057a1670 */
[----:B------:R-:W-:Y:S01]  /*e850*/  @!P4 STG.E.U8 desc[UR22][R26.64+0xe8], R13 ;  /* 0x0000e80d1a00c986 */ /* 0x000fe2000c101116 */
[----:B------:R-:W-:-:S03]  /*e860*/  ISETP.LT.OR P4, PT, R34, 0xf1, !P2 ;  /* 0x000000f12200780c */ /* 0x000fc60005781670 */
[----:B------:R1:W-:Y:S01]  /*e870*/  @!P6 STG.E.U8 desc[UR22][R26.64+0xe9], R7 ;  /* 0x0000e9071a00e986 */ /* 0x0003e2000c101116 */
[----:B------:R-:W-:Y:S01]  /*e880*/  ISETP.LT.OR P6, PT, R34, 0xf1, !P1 ;  /* 0x000000f12200780c */ /* 0x000fe20004fc1670 */
[----:B------:R-:W-:Y:S01]  /*e890*/  FMUL R0, R220, UR25 ;  /* 0x00000019dc007c20 */ /* 0x000fe20008400000 */
[----:B------:R-:W-:Y:S01]  /*e8a0*/  FMUL R2, R221, UR25 ;  /* 0x00000019dd027c20 */ /* 0x000fe20008400000 */
[----:B------:R-:W-:-:S03]  /*e8b0*/  FMUL R3, R223, UR25 ;  /* 0x00000019df037c20 */ /* 0x000fc60008400000 */
[----:B------:R-:W-:Y:S02]  /*e8c0*/  F2FP.SATFINITE.E4M3.F32.PACK_AB_MERGE_C R5, RZ, R0, RZ ;  /* 0x00000000ff05723e */ /* 0x000fe400048070ff */
[----:B------:R-:W-:Y:S02]  /*e8d0*/  F2FP.SATFINITE.E4M3.F32.PACK_AB_MERGE_C R11, RZ, R2, RZ ;  /* 0x00000002ff0b723e */ /* 0x000fe400048070ff */
[----:B0-----:R-:W-:Y:S01]  /*e8e0*/  F2FP.SATFINITE.E4M3.F32.PACK_AB_MERGE_C R9, RZ, R3, RZ ;  /* 0x00000003ff09723e */ /* 0x001fe200048070ff */
[----:B------:R-:W-:Y:S01]  /*e8f0*/  @!P4 STG.E.U8 desc[UR22][R24.64+0xf0], R5 ;  /* 0x0000f0051800c986 */ /* 0x000fe2000c101116 */
[----:B------:R-:W-:-:S03]  /*e900*/  ISETP.LT.OR P4, PT, R34, 0xf2, !P1 ;  /* 0x000000f22200780c */ /* 0x000fc60004f81670 */
[----:B------:R0:W-:Y:S01]  /*e910*/  @!P5 STG.E.U8 desc[UR22][R24.64+0xf1], R11 ;  /* 0x0000f10b1800d986 */ /* 0x0001e2000c101116 */
[C---:B------:R-:W-:Y:S02]  /*e920*/  ISETP.LT.OR P5, PT, R34.reuse, 0xf9, !P2 ;  /* 0x000000f92200780c */ /* 0x040fe400057a1670 */
[C---:B------:R-:W-:Y:S01]  /*e930*/  ISETP.LT.OR P2, PT, R34.reuse, 0xfa, !P2 ;  /* 0x000000fa2200780c */ /* 0x040fe20005741670 */
[----:B------:R0:W-:Y:S01]  /*e940*/  @!P6 STG.E.U8 desc[UR22][R26.64+0xf0], R9 ;  /* 0x0000f0091a00e986 */ /* 0x0001e2000c101116 */
[C---:B------:R-:W-:Y:S02]  /*e950*/  ISETP.LT.OR P6, PT, R34.reuse, 0xf9, !P1 ;  /* 0x000000f92200780c */ /* 0x040fe40004fc1670 */
[----:B------:R-:W-:Y:S01]  /*e960*/  ISETP.LT.OR P1, PT, R34, 0xfa, !P1 ;  /* 0x000000fa2200780c */ /* 0x000fe20004f21670 */
[----:B---3--:R-:W-:Y:S01]  /*e970*/  FMUL R0, R222, UR25 ;  /* 0x00000019de007c20 */ /* 0x008fe20008400000 */
[----:B----4-:R-:W-:-:S04]  /*e980*/  FMUL R2, R225, UR25 ;  /* 0x00000019e1027c20 */ /* 0x010fc80008400000 */
[----:B-1----:R-:W-:Y:S01]  /*e990*/  F2FP.SATFINITE.E4M3.F32.PACK_AB_MERGE_C R7, RZ, R0, RZ ;  /* 0x00000000ff07723e */ /* 0x002fe200048070ff */
[----:B--2---:R-:W-:Y:S01]  /*e9a0*/  FMUL R3, R224, UR25 ;  /* 0x00000019e0037c20 */ /* 0x004fe20008400000 */
[----:B------:R-:W-:Y:S01]  /*e9b0*/  FMUL R4, R226, UR25 ;  /* 0x00000019e2047c20 */ /* 0x000fe20008400000 */
[----:B0-----:R-:W-:-:S03]  /*e9c0*/  F2FP.SATFINITE.E4M3.F32.PACK_AB_MERGE_C R11, RZ, R2, RZ ;  /* 0x00000002ff0b723e */ /* 0x001fc600048070ff */
[----:B------:R-:W-:Y:S01]  /*e9d0*/  F2FP.SATFINITE.E4M3.F32.PACK_AB_MERGE_C R3, RZ, R3, RZ ;  /* 0x00000003ff03723e */ /* 0x000fe200048070ff */
[----:B------:R-:W-:Y:S01]  /*e9e0*/  FMUL R5, R227, UR25 ;  /* 0x00000019e3057c20 */ /* 0x000fe20008400000 */
[----:B------:R-:W-:Y:S01]  /*e9f0*/  F2FP.SATFINITE.E4M3.F32.PACK_AB_MERGE_C R9, RZ, R4, RZ ;  /* 0x00000004ff09723e */ /* 0x000fe200048070ff */
[----:B------:R0:W-:Y:S03]  /*ea00*/  @!P4 STG.E.U8 desc[UR22][R26.64+0xf1], R7 ;  /* 0x0000f1071a00c986 */ /* 0x0001e6000c101116 */
[----:B------:R-:W-:Y:S01]  /*ea10*/  F2FP.SATFINITE.E4M3.F32.PACK_AB_MERGE_C R5, RZ, R5, RZ ;  /* 0x00000005ff05723e */ /* 0x000fe200048070ff */
[----:B------:R0:W-:Y:S04]  /*ea20*/  @!P5 STG.E.U8 desc[UR22][R24.64+0xf8], R11 ;  /* 0x0000f80b1800d986 */ /* 0x0001e8000c101116 */
[----:B------:R0:W-:Y:S04]  /*ea30*/  @!P2 STG.E.U8 desc[UR22][R24.64+0xf9], R3 ;  /* 0x0000f9031800a986 */ /* 0x0001e8000c101116 */
[----:B------:R0:W-:Y:S04]  /*ea40*/  @!P6 STG.E.U8 desc[UR22][R26.64+0xf8], R9 ;  /* 0x0000f8091a00e986 */ /* 0x0001e8000c101116 */
[----:B------:R0:W-:Y:S02]  /*ea50*/  @!P1 STG.E.U8 desc[UR22][R26.64+0xf9], R5 ;  /* 0x0000f9051a009986 */ /* 0x0001e4000c101116 */
.L_x_298:
[----:B------:R-:W-:Y:S05]  /*ea60*/  BSYNC B0 ;  /* 0x0000000000007941 */ /* 0x000fea0003800000 */
.L_x_40:
[----:B------:R-:W2:Y:S01]  /*ea70*/  LDL.LU R22, [R1+0x80] ;  /* 0x0000800001167983 */ /* 0x000ea20000300800 */
[----:B0-----:R-:W-:Y:S01]  /*ea80*/  IMAD.U32 R3, RZ, RZ, UR18 ;  /* 0x00000012ff037e24 */ /* 0x001fe2000f8e00ff */
[----:B------:R-:W-:Y:S02]  /*ea90*/  ULDC.64 UR6, c[0x0][0x650] ;  /* 0x0001940000067ab9 */ /* 0x000fe40000000a00 */
[----:B------:R-:W3:Y:S01]  /*eaa0*/  LDL.LU R19, [R1+0x84] ;  /* 0x0000840001137983 */ /* 0x000ee20000300800 */
[----:B-----5:R-:W-:Y:S01]  /*eab0*/  IMAD.U32 R0, RZ, RZ, UR20 ;  /* 0x00000014ff007e24 */ /* 0x020fe2000f8e00ff */
[----:B------:R0:W-:Y:S01]  /*eac0*/  SYNCS.ARRIVE.TRANS64.A1T0 RZ, [R3+UR29], RZ ;  /* 0x000000ff03ff79a7 */ /* 0x0001e2000810001d */
[----:B------:R-:W-:Y:S02]  /*ead0*/  IMAD.U32 R2, RZ, RZ, UR20 ;  /* 0x00000014ff027e24 */ /* 0x000fe4000f8e00ff */
[----:B------:R-:W-:Y:S02]  /*eae0*/  IMAD.MOV.U32 R4, RZ, RZ, -0x1 ;  /* 0xffffffffff047424 */ /* 0x000fe400078e00ff */
[----:B0-----:R-:W-:Y:S01]  /*eaf0*/  IMAD.U32 R3, RZ, RZ, UR15 ;  /* 0x0000000fff037e24 */ /* 0x001fe2000f8e00ff */
[----:B---3--:R-:W-:-:S02]  /*eb00*/  LEA R19, P1, R0, R19, 0x1 ;  /* 0x0000001300137211 */ /* 0x008fc400078208ff */
[----:B------:R-:W-:Y:S02]  /*eb10*/  PRMT R0, RZ, 0x7610, R0 ;  /* 0x00007610ff007816 */ /* 0x000fe40000000000 */
[----:B--2---:R-:W-:Y:S01]  /*eb20*/  LEA.HI.X R22, R2, R22, R3, 0x1, P1 ;  /* 0x0000001602167211 */ /* 0x004fe200008f0c03 */
[----:B------:R-:W-:Y:S01]  /*eb30*/  IMAD.MOV.U32 R2, RZ, RZ, -0x1 ;  /* 0xffffffffff027424 */ /* 0x000fe200078e00ff */
[----:B------:R0:W-:Y:S01]  /*eb40*/  STL [R1+0x84], R19 ;  /* 0x0000841301007387 */ /* 0x0001e20000100800 */
[----:B------:R-:W-:Y:S01]  /*eb50*/  IMAD.MOV.U32 R3, RZ, RZ, -0x1 ;  /* 0xffffffffff037424 */ /* 0x000fe200078e00ff */
[----:B------:R-:W-:Y:S02]  /*eb60*/  ISETP.GE.U32.AND P1, PT, R19, UR6, PT ;  /* 0x0000000613007c0c */ /* 0x000fe4000bf26070 */
[----:B------:R0:W-:Y:S02]  /*eb70*/  STL [R1+0x80], R22 ;  /* 0x0000801601007387 */ /* 0x0001e40000100800 */
[----:B------:R-:W-:-:S02]  /*eb80*/  ISETP.GE.U32.AND.EX P1, PT, R22, UR7, PT, P1 ;  /* 0x0000000716007c0c */ /* 0x000fc4000bf26110 */
[----:B------:R0:W-:Y:S04]  /*eb90*/  STL [R1+0x88], R4 ;  /* 0x0000880401007387 */ /* 0x0001e80000100800 */
[----:B------:R0:W-:Y:S04]  /*eba0*/  STL [R1+0x78], R2 ;  /* 0x0000780201007387 */ /* 0x0001e80000100800 */
[----:B------:R0:W-:Y:S03]  /*ebb0*/  STL [R1+0x8c], R3 ;  /* 0x00008c0301007387 */ /* 0x0001e60000100800 */
[----:B------:R-:W-:Y:S05]  /*ebc0*/  @P1 BRA `(.L_x_299) ;  /* 0x0000000400741947 */ /* 0x000fea0003800000 */
[----:B------:R-:W2:Y:S01]  /*ebd0*/  S2R R14, SR_CTAID.X ;  /* 0x00000000000e7919 */ /* 0x000ea20000002500 */
[----:B------:R-:W3:Y:S01]  /*ebe0*/  LDC.64 R8, c[0x0][0x628] ;  /* 0x00018a00ff087b82 */ /* 0x000ee20000000a00 */
[----:B------:R-:W-:Y:S01]  /*ebf0*/  ULDC UR6, c[0x0][0x150] ;  /* 0x0000540000067ab9 */ /* 0x000fe20000000800 */
[----:B------:R-:W-:Y:S01]  /*ec00*/  IMAD.MOV.U32 R6, RZ, RZ, R19 ;  /* 0x000000ffff067224 */ /* 0x000fe200078e0013 */
[----:B------:R-:W0:Y:S01]  /*ec10*/  S2R R16, SR_CTAID.Y ;  /* 0x0000000000107919 */ /* 0x000e220000002600 */
[----:B------:R-:W-:-:S04]  /*ec20*/  IMAD.MOV.U32 R7, RZ, RZ, R22 ;  /* 0x000000ffff077224 */ /* 0x000fc800078e0016 */
[----:B------:R-:W0:Y:S08]  /*ec30*/  LDC R17, c[0x0][0x144] ;  /* 0x00005100ff117b82 */ /* 0x000e300000000800 */
[----:B------:R-:W0:Y:S08]  /*ec40*/  LDC R10, c[0x0][0x630] ;  /* 0x00018c00ff0a7b82 */ /* 0x000e300000000800 */
[----:B------:R-:W0:Y:S01]  /*ec50*/  LDC.64 R12, c[0x0][0x620] ;  /* 0x00018800ff0c7b82 */ /* 0x000e220000000a00 */
[----:B---3--:R-:W-:-:S04]  /*ec60*/  ISETP.NE.U32.AND P1, PT, R8, RZ, PT ;  /* 0x000000ff0800720c */ /* 0x008fc80003f25070 */
[----:B------:R-:W-:Y:S02]  /*ec70*/  ISETP.NE.AND.EX P1, PT, R9, RZ, PT, P1 ;  /* 0x000000ff0900720c */ /* 0x000fe40003f25310 */
[----:B--2---:R-:W-:-:S05]  /*ec80*/  I2FP.F32.U32 R0, R14 ;  /* 0x0000000e00007245 */ /* 0x004fca0000201000 */
[----:B------:R-:W-:-:S04]  /*ec90*/  FMUL R0, R0, UR6 ;  /* 0x0000000600007c20 */ /* 0x000fc80008400000 */
[----:B------:R2:W3:Y:S02]  /*eca0*/  F2I.U32.TRUNC.NTZ R15, R0 ;  /* 0x00000000000f7305 */ /* 0x0004e4000020f000 */
[----:B------:R-:W-:Y:S05]  /*ecb0*/  @!P1 BRA `(.L_x_300) ;  /* 0x0000000000289947 */ /* 0x000fea0003800000 */
[----:B--2---:R-:W2:Y:S02]  /*ecc0*/  LDC R0, c[0x0][0x634] ;  /* 0x00018d00ff007b82 */ /* 0x004ea40000000800 */
[----:B--2---:R-:W-:-:S05]  /*ecd0*/  IADD3 R7, P1, R19, R0, RZ ;  /* 0x0000000013077210 */ /* 0x004fca0007f3e0ff */
[----:B------:R-:W-:-:S04]  /*ece0*/  IMAD.X R11, RZ, RZ, R22, P1 ;  /* 0x000000ffff0b7224 */ /* 0x000fc800008e0616 */
[----:B0-----:R-:W-:-:S04]  /*ecf0*/  IMAD.WIDE.U32 R2, R11, R8, RZ ;  /* 0x000000080b027225 */ /* 0x001fc800078e00ff */
[----:B------:R-:W-:-:S04]  /*ed00*/  IMAD.WIDE.U32 R4, P1, R7, R9, R2 ;  /* 0x0000000907047225 */ /* 0x000fc80007820002 */
[----:B------:R-:W-:-:S04]  /*ed10*/  IMAD.WIDE.U32 R2, R7, R8, RZ ;  /* 0x0000000807027225 */ /* 0x000fc800078e00ff */
[----:B------:R-:W-:Y:S01]  /*ed20*/  IMAD.X R7, RZ, RZ, RZ, P1 ;  /* 0x000000ffff077224 */ /* 0x000fe200008e06ff */
[----:B------:R-:W-:Y:S01]  /*ed30*/  IADD3 RZ, P1, R3, R4, RZ ;  /* 0x0000000403ff7210 */ /* 0x000fe20007f3e0ff */
[----:B------:R-:W-:-:S04]  /*ed40*/  IMAD.MOV.U32 R6, RZ, RZ, R5 ;  /* 0x000000ffff067224 */ /* 0x000fc800078e0005 */
[----:B------:R-:W-:-:S08]  /*ed50*/  IMAD.WIDE.U32.X R6, R11, R9, R6, P1 ;  /* 0x000000090b067225 */ /* 0x000fd000008e0406 */
.L_x_300:
[-CC-:B0-----:R-:W-:Y:S01]  /*ed60*/  SHF.R.U64 R11, R6, R10.reuse, R7.reuse ;  /* 0x0000000a060b7219 */ /* 0x181fe20000001207 */
[----:B------:R-:W0:Y:S01]  /*ed70*/  LDC.64 R20, c[0x0][0x640] ;  /* 0x00019000ff147b82 */ /* 0x000e220000000a00 */
[----:B--2---:R-:W-:Y:S01]  /*ed80*/  SHF.R.U32.HI R0, RZ, R10, R7 ;  /* 0x0000000aff007219 */ /* 0x004fe20000011607 */
[----:B------:R-:W-:Y:S01]  /*ed90*/  IMAD.MOV.U32 R2, RZ, RZ, R19 ;  /* 0x000000ffff027224 */ /* 0x000fe200078e0013 */
[----:B------:R-:W-:Y:S01]  /*eda0*/  IADD3 R5, P1, RZ, -R11, RZ ;  /* 0x8000000bff057210 */ /* 0x000fe20007f3e0ff */
[----:B---3--:R-:W-:Y:S01]  /*edb0*/  IMAD.MOV R15, RZ, RZ, -R15 ;  /* 0x000000ffff0f7224 */ /* 0x008fe200078e0a0f */
[----:B------:R-:W-:Y:S01]  /*edc0*/  ULDC UR6, c[0x0][0x154] ;  /* 0x0000550000067ab9 */ /* 0x000fe20000000800 */
[----:B------:R-:W-:Y:S02]  /*edd0*/  IMAD.MOV.U32 R7, RZ, RZ, 0x1 ;  /* 0x00000001ff077424 */ /* 0x000fe400078e00ff */
[----:B------:R-:W2:Y:S01]  /*ede0*/  LDC R4, c[0x0][0x618] ;  /* 0x00018600ff047b82 */ /* 0x000ea20000000800 */
[----:B------:R-:W-:-:S02]  /*edf0*/  IMAD.X R3, RZ, RZ, ~R0, P1 ;  /* 0x000000ffff037224 */ /* 0x000fc400008e0e00 */
[----:B------:R-:W-:Y:S02]  /*ee00*/  IMAD R17, R17, R15, R14 ;  /* 0x0000000f11117224 */ /* 0x000fe400078e020e */
[-C--:B------:R-:W-:Y:S02]  /*ee10*/  IMAD R0, R3, R12.reuse, RZ ;  /* 0x0000000c03007224 */ /* 0x080fe400078e02ff */
[----:B------:R-:W-:Y:S01]  /*ee20*/  IMAD.MOV.U32 R3, RZ, RZ, R22 ;  /* 0x000000ffff037224 */ /* 0x000fe200078e0016 */
[----:B------:R-:W3:Y:S01]  /*ee30*/  LDC R6, c[0x0][0x608] ;  /* 0x00018200ff067b82 */ /* 0x000ee20000000800 */
[----:B------:R-:W-:-:S04]  /*ee40*/  IMAD.WIDE.U32 R2, R5, R12, R2 ;  /* 0x0000000c05027225 */ /* 0x000fc800078e0002 */
[----:B------:R-:W-:-:S03]  /*ee50*/  IMAD R5, R5, R13, R0 ;  /* 0x0000000d05057224 */ /* 0x000fc600078e0200 */
[----:B------:R-:W5:Y:S01]  /*ee60*/  LDC R18, c[0x0][0x658] ;  /* 0x00019600ff127b82 */ /* 0x000f620000000800 */
[----:B------:R-:W-:Y:S01]  /*ee70*/  I2FP.F32.U32 R0, R16 ;  /* 0x0000001000007245 */ /* 0x000fe20000201000 */
[----:B------:R-:W-:Y:S01]  /*ee80*/  IMAD.IADD R3, R3, 0x1, R5 ;  /* 0x0000000103037824 */ /* 0x000fe200078e0205 */
[----:B0-----:R-:W-:Y:S01]  /*ee90*/  ISETP.NE.U32.AND P1, PT, R20, RZ, PT ;  /* 0x000000ff1400720c */ /* 0x001fe20003f25070 */
[----:B------:R-:W-:Y:S02]  /*eea0*/  IMAD.MOV.U32 R5, RZ, RZ, -0x1 ;  /* 0xffffffffff057424 */ /* 0x000fe400078e00ff */
[----:B------:R-:W-:Y:S02]  /*eeb0*/  FMUL R0, R0, UR6 ;  /* 0x0000000600007c20 */ /* 0x000fe40008400000 */
[----:B------:R-:W0:Y:S01]  /*eec0*/  LDC R15, c[0x0][0x148] ;  /* 0x00005200ff0f7b82 */ /* 0x000e220000000800 */
[----:B--2---:R-:W-:Y:S01]  /*eed0*/  SHF.R.U64 R10, R2, R4, R3 ;  /* 0x00000004020a7219 */ /* 0x004fe20000001203 */
[----:B------:R2:W0:Y:S01]  /*eee0*/  F2I.U32.TRUNC.NTZ R13, R0 ;  /* 0x00000000000d7305 */ /* 0x000422000020f000 */
[----:B------:R-:W-:-:S02]  /*eef0*/  ISETP.NE.AND.EX P1, PT, R21, RZ, PT, P1 ;  /* 0x000000ff1500720c */ /* 0x000fc40003f25310 */
[----:B------:R-:W-:-:S03]  /*ef00*/  SHF.R.U32.HI R3, RZ, R4, R3 ;  /* 0x00000004ff037219 */ /* 0x000fc60000011603 */
[----:B------:R-:W0:Y:S01]  /*ef10*/  LDC R14, c[0x0][0x600] ;  /* 0x00018000ff0e7b82 */ /* 0x000e220000000800 */
[-CC-:B---3--:R-:W-:Y:S02]  /*ef20*/  SHF.R.U64 R8, R10, R6.reuse, R3.reuse ;  /* 0x000000060a087219 */ /* 0x188fe40000001203 */
[----:B------:R-:W-:-:S05]  /*ef30*/  SHF.R.U32.HI R3, RZ, R6, R3 ;  /* 0x00000006ff037219 */ /* 0x000fca0000011603 */
[----:B------:R-:W3:Y:S01]  /*ef40*/  LDC R22, c[0x0][0x648] ;  /* 0x00019200ff167b82 */ /* 0x000ee20000000800 */
[-CC-:B-----5:R-:W-:Y:S02]  /*ef50*/  SHF.R.U64 R12, R8, R18.reuse, R3.reuse ;  /* 0x00000012080c7219 */ /* 0x1a0fe40000001203 */
[-C--:B------:R-:W-:Y:S02]  /*ef60*/  SHF.L.U32 R5, R5, R18.reuse, RZ ;  /* 0x0000001205057219 */ /* 0x080fe400000006ff */
[-C--:B------:R-:W-:Y:S01]  /*ef70*/  SHF.R.U32.HI R3, RZ, R18.reuse, R3 ;  /* 0x00000012ff037219 */ /* 0x080fe20000011603 */
[----:B------:R-:W-:Y:S01]  /*ef80*/  IMAD.MOV.U32 R2, RZ, RZ, R12 ;  /* 0x000000ffff027224 */ /* 0x000fe200078e000c */
[----:B------:R-:W-:Y:S01]  /*ef90*/  SHF.L.U32 R18, R7, R18, RZ ;  /* 0x0000001207127219 */ /* 0x000fe200000006ff */
[----:B------:R-:W0:Y:S01]  /*efa0*/  LDC R23, c[0x0][0x638] ;  /* 0x00018e00ff177b82 */ /* 0x000e220000000800 */
[----:B------:R-:W-:-:S07]  /*efb0*/  LOP3.LUT R19, RZ, R5, RZ, 0x33, !PT ;  /* 0x00000005ff137212 */ /* 0x000fce00078e33ff */
[----:B------:R-:W0:Y:S01]  /*efc0*/  LDC R24, c[0x0][0x610] ;  /* 0x00018400ff187b82 */ /* 0x000e220000000800 */
[----:B--2---:R-:W-:Y:S05]  /*efd0*/  @!P1 BRA `(.L_x_301) ;  /* 0x0000000000289947 */ /* 0x004fea0003800000 */
[----:B------:R-:W2:Y:S02]  /*efe0*/  LDC R7, c[0x0][0x64c] ;  /* 0x00019300ff077b82 */ /* 0x000ea40000000800 */
[----:B--2---:R-:W-:-:S05]  /*eff0*/  IADD3 R7, P1, R12, R7, RZ ;  /* 0x000000070c077210 */ /* 0x004fca0007f3e0ff */
        /* <DEDUP_REMOVED lines=8> */
.L_x_301:
[----:B---3--:R-:W-:Y:S01]  /*f080*/  SHF.R.U64 R0, R2, R22, R3 ;  /* 0x0000001602007219 */ /* 0x008fe20000001203 */
[----:B0-----:R-:W-:Y:S01]  /*f090*/  VIADD R7, R14, 0xffffffff ;  /* 0xffffffff0e077836 */ /* 0x001fe20000000000 */
[----:B------:R-:W-:Y:S01]  /*f0a0*/  LOP3.LUT R5, R8, R19, RZ, 0xc0, !PT ;  /* 0x0000001308057212 */ /* 0x000fe200078ec0ff */
[----:B------:R-:W-:Y:S02]  /*f0b0*/  IMAD.MOV R13, RZ, RZ, -R13 ;  /* 0x000000ffff0d7224 */ /* 0x000fe400078e0a0d */
[----:B------:R-:W-:Y:S02]  /*f0c0*/  IMAD.MOV R3, RZ, RZ, -R0 ;  /* 0x000000ffff037224 */ /* 0x000fe400078e0a00 */
[----:B------:R-:W-:Y:S01]  /*f0d0*/  IMAD R2, R18, R0, R5 ;  /* 0x0000000012027224 */ /* 0x000fe200078e0205 */
[----:B------:R-:W-:Y:S01]  /*f0e0*/  LOP3.LUT R5, R10, R7, RZ, 0xc0, !PT ;  /* 0x000000070a057212 */ /* 0x000fe200078ec0ff */
[----:B------:R-:W-:Y:S02]  /*f0f0*/  @P3 IMAD R17, R15, R13, R16 ;  /* 0x0000000d0f113224 */ /* 0x000fe400078e0210 */
[----:B------:R-:W-:-:S02]  /*f100*/  IMAD R0, R3, R23, R12 ;  /* 0x0000001703007224 */ /* 0x000fc400078e020c */
[----:B------:R-:W-:Y:S02]  /*f110*/  IMAD.MOV.U32 R4, RZ, RZ, 0x1 ;  /* 0x00000001ff047424 */ /* 0x000fe400078e00ff */
[----:B------:R-:W-:Y:S02]  /*f120*/  IMAD R2, R2, R24, R17 ;  /* 0x0000001802027224 */ /* 0x000fe400078e0211 */
[----:B------:R-:W-:Y:S01]  /*f130*/  IMAD R3, R0, R14, R5 ;  /* 0x0000000e00037224 */ /* 0x000fe200078e0205 */
[----:B------:R-:W-:-:S04]  /*f140*/  PRMT R0, R4, 0x7610, R0 ;  /* 0x0000761004007816 */ /* 0x000fc80000000000 */
[----:B------:R-:W-:Y:S02]  /*f150*/  SEL R4, R3, R2, !P3 ;  /* 0x0000000203047207 */ /* 0x000fe40005800000 */
[----:B------:R-:W-:-:S03]  /*f160*/  SEL R2, R2, R3, !P3 ;  /* 0x0000000302027207 */ /* 0x000fc60005800000 */
[----:B------:R2:W-:Y:S04]  /*f170*/  STL [R1+0x8c], R4 ;  /* 0x00008c0401007387 */ /* 0x0005e80000100800 */
[----:B------:R2:W-:Y:S04]  /*f180*/  STL [R1+0x78], R11 ;  /* 0x0000780b01007387 */ /* 0x0005e80000100800 */
[----:B------:R2:W-:Y:S02]  /*f190*/  STL [R1+0x88], R2 ;  /* 0x0000880201007387 */ /* 0x0005e40000100800 */
.L_x_299:
[----:B------:R-:W-:Y:S01]  /*f1a0*/  LOP3.LUT P1, RZ, R0, 0xff, RZ, 0xc0, !PT ;  /* 0x000000ff00ff7812 */ /* 0x000fe2000782c0ff */
[----:B------:R-:W-:-:S12]  /*f1b0*/  ULOP3.LUT UR30, UR30, 0x1, URZ, 0x3c, !UPT ;  /* 0x000000011e1e7892 */ /* 0x000fd8000f8e3c3f */
[----:B------:R-:W-:Y:S05]  /*f1c0*/  @P1 BRA `(.L_x_302) ;  /* 0xffffff2400f01947 */ /* 0x000fea000383ffff */
[----:B------:R-:W-:Y:S05]  /*f1d0*/  EXIT ;  /* 0x000000000000794d */ /* 0x000fea0003800000 */
.L_x_18:
[----:B------:R-:W-:-:S08]  /*f1e0*/  ISETP.NE.AND P0, PT, RZ, UR6, PT ;  /* 0x00000006ff007c0c */ /* 0x000fd0000bf05270 */
[----:B0123--:R-:W0:-:S00]  /*f1f0*/  USETMAXREG.DEALLOC.CTAPOOL 0x28 ;  /* 0x00000028000079c8 */ /* 0x00fe0000080e0500 */
[----:B------:R-:W-:Y:S05]  /*f200*/  @P0 EXIT ;  /* 0x000000000000094d */ /* 0x000fea0003800000 */
[----:B0-----:R-:W-:Y:S01]  /*f210*/  LOP3.LUT P0, RZ, R0, 0xff, RZ, 0xc0, !PT ;  /* 0x000000ff00ff7812 */ /* 0x001fe2000780c0ff */
[----:B------:R-:W-:Y:S02]  /*f220*/  IMAD.MOV.U32 R0, RZ, RZ, 0x1 ;  /* 0x00000001ff007424 */ /* 0x000fe400078e00ff */
[----:B------:R-:W-:-:S10]  /*f230*/  IMAD.MOV.U32 R8, RZ, RZ, RZ ;  /* 0x000000ffff087224 */ /* 0x000fd400078e00ff */
[----:B------:R-:W-:Y:S05]  /*f240*/  @!P0 BRA `(.L_x_303) ;  /* 0x0000000c00608947 */ /* 0x000fea0003800000 */
[----:B------:R-:W0:Y:S01]  /*f250*/  S2UR UR8, SR_CgaCtaId ;  /* 0x00000000000879c3 */ /* 0x000e220000008800 */
[----:B------:R-:W-:Y:S01]  /*f260*/  LOP3.LUT P0, RZ, R2, 0x1f, RZ, 0xc0, !PT ;  /* 0x0000001f02ff7812 */ /* 0x000fe2000780c0ff */
[----:B------:R-:W-:Y:S01]  /*f270*/  ULDC UR5, c[0x0][0x658] ;  /* 0x0001960000057ab9 */ /* 0x000fe20000000800 */
[----:B------:R-:W-:Y:S01]  /*f280*/  UMOV UR6, 0xffffffff ;  /* 0xffffffff00067882 */ /* 0x000fe20000000000 */
[----:B------:R-:W-:Y:S01]  /*f290*/  BSSY B0, `(.L_x_303) ;  /* 0x00000d3000007945 */ /* 0x000fe20003800000 */
[----:B------:R-:W-:Y:S01]  /*f2a0*/  USHF.L.U32 UR6, UR6, UR5, URZ ;  /* 0x0000000506067299 */ /* 0x000fe2000800063f */
[C---:B------:R-:W-:Y:S01]  /*f2b0*/  ISETP.NE.AND P2, PT, R3.reuse, RZ, PT ;  /* 0x000000ff0300720c */ /* 0x040fe20003f45270 */
[----:B------:R-:W-:Y:S01]  /*f2c0*/  IMAD.MOV.U32 R10, RZ, RZ, 0x1 ;  /* 0x00000001ff0a7424 */ /* 0x000fe200078e00ff */
[----:B------:R-:W-:Y:S01]  /*f2d0*/  ISETP.NE.OR P0, PT, R3, RZ, !P0 ;  /* 0x000000ff0300720c */ /* 0x000fe20004705670 */
[----:B------:R-:W-:Y:S01]  /*f2e0*/  IMAD.MOV.U32 R0, RZ, RZ, 0x1 ;  /* 0x00000001ff007424 */ /* 0x000fe200078e00ff */
[----:B------:R-:W-:Y:S01]  /*f2f0*/  ULDC UR4, c[0x0][0x600] ;  /* 0x0001800000047ab9 */ /* 0x000fe20000000800 */
[----:B------:R-:W-:Y:S01]  /*f300*/  IMAD.MOV.U32 R8, RZ, RZ, RZ ;  /* 0x000000ffff087224 */ /* 0x000fe200078e00ff */
[----:B------:R-:W-:Y:S01]  /*f310*/  UMOV UR7, 0x1 ;  /* 0x0000000100077882 */ /* 0x000fe20000000000 */
[----:B------:R-:W-:-:S02]  /*f320*/  UIADD3 UR28, UR14, 0x1, URZ ;  /* 0x000000010e1c7890 */ /* 0x000fc4000fffe03f */
[----:B------:R-:W-:Y:S02]  /*f330*/  ULOP3.LUT UR25, UR13, 0x2, URZ, 0xfc, !UPT ;  /* 0x000000020d197892 */ /* 0x000fe4000f8efc3f */
[----:B------:R-:W-:Y:S02]  /*f340*/  UIADD3 UR4, UR4, -0x1, URZ ;  /* 0xffffffff04047890 */ /* 0x000fe4000fffe03f */
[----:B------:R-:W-:Y:S02]  /*f350*/  USHF.L.U32 UR22, UR7, UR5, URZ ;  /* 0x0000000507167299 */ /* 0x000fe4000800063f */
[----:B------:R-:W-:Y:S01]  /*f360*/  ULOP3.LUT UR19, URZ, UR6, URZ, 0x33, !UPT ;  /* 0x000000063f137292 */ /* 0x000fe2000f8e333f */
[----:B------:R-:W-:Y:S01]  /*f370*/  ULDC.64 UR26, c[0x0][0x198] ;  /* 0x00006600001a7ab9 */ /* 0x000fe20000000a00 */
[----:B0-----:R-:W-:-:S10]  /*f380*/  IMAD.U32 R9, RZ, RZ, UR8 ;  /* 0x00000008ff097e24 */ /* 0x001fd4000f8e00ff */
.L_x_315:
[----:B------:R-:W-:-:S03]  /*f390*/  UMOV UR5, 0xffffffff ;  /* 0xffffffff00057882 */ /* 0x000fc60000000000 */
[----:B01----:R-:W-:Y:S05]  /*f3a0*/  BRA.DIV UR5, `(.L_x_304) ;  /* 0x0000001a05bc7947 */ /* 0x003fea000b800000 */
[----:B------:R-:W-:-:S13]  /*f3b0*/  ELECT P1, URZ, PT ;  /* 0x00000000003f782f */ /* 0x000fda0003820000 */
.L_x_346:
[----:B------:R-:W0:Y:S01]  /*f3c0*/  LDC R2, c[0x0][0x28c] ;  /* 0x0000a300ff027b82 */ /* 0x000e220000000800 */
[----:B------:R-:W-:Y:S01]  /*f3d0*/  BSSY B1, `(.L_x_305) ;  /* 0x000003f000017945 */ /* 0x000fe20003800000 */
[----:B0-----:R-:W-:-:S13]  /*f3e0*/  ISETP.LT.OR P1, PT, R2, 0x1, !P1 ;  /* 0x000000010200780c */ /* 0x001fda0004f21670 */
[----:B------:R-:W-:Y:S05]  /*f3f0*/  @P1 BRA `(.L_x_306) ;  /* 0x0000000000f01947 */ /* 0x000fea0003800000 */
[----:B------:R-:W2:Y:S04]  /*f400*/  LDL.LU R4, [R1+0x88] ;  /* 0x0000880001047983 */ /* 0x000ea80000300800 */
[----:B------:R-:W3:Y:S01]  /*f410*/  LDL.LU R3, [R1+0x8c] ;  /* 0x00008c0001037983 */ /* 0x000ee20000300800 */
[----:B------:R-:W-:Y:S02]  /*f420*/  IMAD.MOV.U32 R13, RZ, RZ, RZ ;  /* 0x000000ffff0d7224 */ /* 0x000fe400078e00ff */
[----:B------:R-:W-:Y:S02]  /*f430*/  IMAD.U32 R14, RZ, RZ, UR28 ;  /* 0x0000001cff0e7e24 */ /* 0x000fe4000f8e00ff */
[----:B------:R-:W-:Y:S02]  /*f440*/  IMAD.MOV.U32 R2, RZ, RZ, R0 ;  /* 0x000000ffff027224 */ /* 0x000fe400078e0000 */
[----:B--2---:R-:W-:-:S02]  /*f450*/  IMAD R9, R4, 0x4, R9 ;  /* 0x0000000404097824 */ /* 0x004fc400078e0209 */
[----:B------:R-:W-:Y:S02]  /*f460*/  IMAD.MOV.U32 R4, RZ, RZ, R8 ;  /* 0x000000ffff047224 */ /* 0x000fe400078e0008 */
[----:B---3--:R-:W-:Y:S02]  /*f470*/  IMAD.SHL.U32 R6, R3, 0x100, RZ ;  /* 0x0000010003067824 */ /* 0x008fe400078e00ff */
[----:B------:R-:W-:-:S07]  /*f480*/  IMAD.SHL.U32 R7, R9, 0x10, RZ ;  /* 0x0000001009077824 */ /* 0x000fce00078e00ff */
.L_x_310:
[----:B------:R-:W0:Y:S01]  /*f490*/  S2UR UR5, SR_CgaCtaId ;  /* 0x00000000000579c3 */ /* 0x000e220000008800 */
[----:B------:R-:W-:Y:S02]  /*f4a0*/  MOV R12, 0x400 ;  /* 0x00000400000c7802 */ /* 0x000fe40000000f00 */
[----:B------:R-:W-:-:S05]  /*f4b0*/  SHF.L.U32 R3, R2, 0x1f, RZ ;  /* 0x0000001f02037819 */ /* 0x000fca00000006ff */
[----:B------:R-:W1:Y:S01]  /*f4c0*/  @!P2 LDC R5, c[0x0][0x500] ;  /* 0x00014000ff05ab82 */ /* 0x000e620000000800 */
[----:B0-----:R-:W-:-:S05]  /*f4d0*/  IMAD.U32 R9, RZ, RZ, UR5 ;  /* 0x00000005ff097e24 */ /* 0x001fca000f8e00ff */
[----:B------:R-:W-:-:S05]  /*f4e0*/  LEA R11, R9, R12, 0x18 ;  /* 0x0000000c090b7211 */ /* 0x000fca00078ec0ff */
[----:B------:R-:W-:-:S04]  /*f4f0*/  IMAD R12, R4, 0x8, R11 ;  /* 0x00000008040c7824 */ /* 0x000fc800078e020b */
[----:B------:R-:W0:Y:S02]  /*f500*/  SYNCS.PHASECHK.TRANS64.TRYWAIT P1, [R12+URZ+0xb0], R3 ;  /* 0x0000b0030c0075a7 */ /* 0x000e24000802017f */
[----:B01----:R-:W-:Y:S05]  /*f510*/  @!P1 BRA `(.L_x_307) ;  /* 0x0000001800809947 */ /* 0x003fea0003800000 */
.L_x_347:
[----:B------:R-:W-:Y:S01]  /*f520*/  UPRMT UR5, UR25, 0x9910, URZ ;  /* 0x0000991019057896 */ /* 0x000fe2000800003f */
[----:B------:R1:W-:Y:S03]  /*f530*/  @!P2 SYNCS.ARRIVE.TRANS64 RZ, [R12+URZ], R5 ;  /* 0x000000050cffa9a7 */ /* 0x0003e6000800003f */
[----:B------:R-:W-:-:S06]  /*f540*/  UISETP.NE.AND UP0, UPT, UR5, 0x2, UPT ;  /* 0x000000020500788c */ /* 0x000fcc000bf05270 */
[----:B------:R-:W-:-:S13]  /*f550*/  PLOP3.LUT P1, PT, PT, PT, UP0, 0x80, 0x0 ;  /* 0x000000000000781c */ /* 0x000fda0003f2f008 */
[----:B-1----:R-:W-:Y:S05]  /*f560*/  @P1 BRA `(.L_x_308) ;  /* 0x0000000000041947 */ /* 0x002fea0003800000 */
[----:B------:R-:W-:Y:S01]  /*f570*/  BPT.TRAP 0x1 ;  /* 0x000000040000795c */ /* 0x000fe20000300000 */
.L_x_308:
[----:B------:R-:W-:Y:S05]  /*f580*/  @P0 BRA `(.L_x_309) ;  /* 0x0000000000040947 */ /* 0x000fea0003800000 */
[----:B------:R-:W-:Y:S01]  /*f590*/  BPT.TRAP 0x1 ;  /* 0x000000040000795c */ /* 0x000fe20000300000 */
.L_x_309:
[----:B------:R-:W2:Y:S01]  /*f5a0*/  LDL R5, [R1+0x78] ;  /* 0x0000780001057983 */ /* 0x000ea20000100800 */
[----:B0-----:R-:W-:Y:S01]  /*f5b0*/  IMAD R3, R4, 0x4, R9 ;  /* 0x0000000404037824 */ /* 0x001fe200078e0209 */
[----:B------:R-:W-:Y:S01]  /*f5c0*/  R2UR UR9, R12 ;  /* 0x000000000c0972ca */ /* 0x000fe200000e0000 */
[----:B------:R-:W-:Y:S01]  /*f5d0*/  VIADD R14, R14, 0xffffffff ;  /* 0xffffffff0e0e7836 */ /* 0x000fe20000000000 */
[----:B------:R-:W-:Y:S01]  /*f5e0*/  UIADD3 UR6, UP0, UR26, 0xf0, URZ ;  /* 0x000000f01a067890 */ /* 0x000fe2000ff1e03f */
[--C-:B------:R-:W-:Y:S01]  /*f5f0*/  IMAD.U32 R3, R3, 0x200, R11.reuse ;  /* 0x0000020003037824 */ /* 0x100fe200078e000b */
[----:B------:R-:W-:Y:S01]  /*f600*/  R2UR UR11, R7 ;  /* 0x00000000070b72ca */ /* 0x000fe200000e0000 */
[C---:B------:R-:W-:Y:S01]  /*f610*/  IMAD R11, R4.reuse, 0x2000, R11 ;  /* 0x00002000040b7824 */ /* 0x040fe200078e020b */
[----:B------:R-:W-:Y:S01]  /*f620*/  R2UR UR10, R13 ;  /* 0x000000000d0a72ca */ /* 0x000fe200000e0000 */
[----:B------:R-:W-:Y:S01]  /*f630*/  UIADD3 UR30, UP1, UR26, 0x1f0, URZ ;  /* 0x000001f01a1e7890 */ /* 0x000fe2000ff3e03f */
[----:B------:R-:W-:Y:S01]  /*f640*/  R2UR UR5, R3 ;  /* 0x00000000030572ca */ /* 0x000fe200000e0000 */
[----:B------:R-:W-:Y:S01]  /*f650*/  UIADD3.X UR7, URZ, UR27, URZ, UP0, !UPT ;  /* 0x0000001b3f077290 */ /* 0x000fe200087fe43f */
[----:B------:R-:W-:Y:S01]  /*f660*/  R2UR UR8, R11 ;  /* 0x000000000b0872ca */ /* 0x000fe200000e0000 */
[----:B------:R-:W-:Y:S01]  /*f670*/  VIADD R4, R4, 0x1 ;  /* 0x0000000104047836 */ /* 0x000fe20000000000 */
[----:B------:R-:W-:Y:S01]  /*f680*/  R2UR UR23, R6 ;  /* 0x00000000061772ca */ /* 0x000fe200000e0000 */
[----:B------:R-:W-:Y:S01]  /*f690*/  UIADD3.X UR31, URZ, UR27, URZ, UP1, !UPT ;  /* 0x0000001b3f1f7290 */ /* 0x000fe20008ffe43f */
[----:B------:R-:W-:Y:S01]  /*f6a0*/  ISETP.GT.AND P4, PT, R14, 0x1, PT ;  /* 0x000000010e00780c */ /* 0x000fe20003f84270 */
[----:B------:R-:W-:Y:S01]  /*f6b0*/  UMOV UR24, 0xf0000 ;  /* 0x000f000000187882 */ /* 0x000fe20000000000 */
[----:B------:R-:W-:Y:S01]  /*f6c0*/  UMOV UR16, 0x0 ;  /* 0x0000000000107882 */ /* 0x000fe20000000000 */
[----:B------:R-:W-:Y:S01]  /*f6d0*/  UMOV UR17, 0x10000000 ;  /* 0x1000000000117882 */ /* 0x000fe20000000000 */
[----:B------:R-:W-:Y:S01]  /*f6e0*/  ISETP.NE.AND P1, PT, R4, 0x16, PT ;  /* 0x000000160400780c */ /* 0x000fe20003f25270 */
[----:B------:R-:W-:-:S02]  /*f6f0*/  VIADD R13, R13, 0x20 ;  /* 0x000000200d0d7836 */ /* 0x000fc40000000000 */
[----:B------:R-:W-:Y:S01]  /*f700*/  UIADD3 UR5, UR5, 0x280, URZ ;  /* 0x0000028005057890 */ /* 0x000fe2000fffe03f */
[----:B------:R-:W-:Y:S01]  /*f710*/  SEL R3, RZ, 0x1, P1 ;  /* 0x00000001ff037807 */ /* 0x000fe20000800000 */
[----:B------:R-:W-:Y:S01]  /*f720*/  UIADD3 UR18, UR8, 0xb280, URZ ;  /* 0x0000b28008127890 */ /* 0x000fe2000fffe03f */
[----:B------:R-:W-:Y:S02]  /*f730*/  SEL R4, R4, RZ, P1 ;  /* 0x000000ff04047207 */ /* 0x000fe40000800000 */
[----:B------:R-:W-:Y:S02]  /*f740*/  LOP3.LUT R2, R2, R3, RZ, 0x3c, !PT ;  /* 0x0000000302027212 */ /* 0x000fe400078e3cff */
[----:B------:R-:W-:Y:S01]  /*f750*/  UMOV UR8, UR5 ;  /* 0x0000000500087c82 */ /* 0x000fe20008000000 */
[----:B--2---:R-:W-:-:S13]  /*f760*/  R2UR UR12, R5 ;  /* 0x00000000050c72ca */ /* 0x004fda00000e0000 */
[----:B------:R0:W-:Y:S02]  /*f770*/  UTMALDG.3D.MULTICAST [UR8], [UR6], UR24, desc[UR16] ;  /* 0x00001008060073b4 */ /* 0x0001e40008011818 */
[----:B0-----:R-:W-:Y:S01]  /*f780*/  UMOV UR8, UR18 ;  /* 0x0000001200087c82 */ /* 0x001fe20008000000 */
[----:B------:R-:W-:Y:S02]  /*f790*/  UMOV UR11, UR23 ;  /* 0x00000017000b7c82 */ /* 0x000fe40008000000 */
[----:B------:R0:W-:Y:S02]  /*f7a0*/  UTMALDG.3D [UR8], [UR30], desc[UR16] ;  /* 0x000010081e0075b4 */ /* 0x0001e40008011000 */
[----:B0-----:R-:W-:Y:S05]  /*f7b0*/  @P4 BRA `(.L_x_310) ;  /* 0xfffffffc00344947 */ /* 0x001fea000383ffff */
.L_x_306:
[----:B------:R-:W-:Y:S05]  /*f7c0*/  BSYNC B1 ;  /* 0x0000000000017941 */ /* 0x000fea0003800000 */
.L_x_305:
[----:B------:R-:W2:Y:S01]  /*f7d0*/  LDL.LU R16, [R1+0x80] ;  /* 0x0000800001107983 */ /* 0x000ea20000300800 */
[----:B------:R-:W-:Y:S01]  /*f7e0*/  LOP3.LUT P5, RZ, R10, 0xff, RZ, 0xc0, !PT ;  /* 0x000000ff0aff7812 */ /* 0x000fe200078ac0ff */
[----:B------:R-:W-:Y:S01]  /*f7f0*/  VIADD R8, R8, UR14 ;  /* 0x0000000e08087c36 */ /* 0x000fe20008000000 */
[----:B------:R-:W-:Y:S01]  /*f800*/  UISETP.GE.U32.AND UP0, UPT, UR14, 0x16, UPT ;  /* 0x000000160e00788c */ /* 0x000fe2000bf06070 */
[----:B------:R-:W3:Y:S01]  /*f810*/  LDL.LU R15, [R1+0x84] ;  /* 0x00008400010f7983 */ /* 0x000ee20000300800 */
[----:B------:R-:W-:Y:S01]  /*f820*/  IMAD.U32 R5, RZ, RZ, UR14 ;  /* 0x0000000eff057e24 */ /* 0x000fe2000f8e00ff */
[----:B------:R-:W-:Y:S01]  /*f830*/  ULDC.64 UR6, c[0x0][0x650] ;  /* 0x0001940000067ab9 */ /* 0x000fe20000000a00 */
[----:B------:R-:W-:Y:S01]  /*f840*/  ISETP.GT.U32.AND P1, PT, R8, 0x15, PT ;  /* 0x000000150800780c */ /* 0x000fe20003f24070 */
[----:B------:R-:W-:Y:S01]  /*f850*/  BSSY B1, `(.L_x_311) ;  /* 0x0000074000017945 */ /* 0x000fe20003800000 */
[----:B------:R-:W-:Y:S02]  /*f860*/  PLOP3.LUT P4, PT, PT, PT, UP0, 0x80, 0x0 ;  /* 0x000000000000781c */ /* 0x000fe40003f8f008 */
[----:B------:R-:W-:-:S02]  /*f870*/  ISETP.LT.U32.AND P1, PT, R5, 0x16, P1 ;  /* 0x000000160500780c */ /* 0x000fc40000f21070 */
[----:B------:R-:W-:Y:S01]  /*f880*/  PRMT R10, RZ, 0x7610, R10 ;  /* 0x00007610ff0a7816 */ /* 0x000fe2000000000a */
[----:B------:R-:W0:Y:S01]  /*f890*/  @P5 S2R R9, SR_CgaCtaId ;  /* 0x0000000000095919 */ /* 0x000e220000008800 */
[----:B------:R-:W-:-:S04]  /*f8a0*/  @P5 MOV R2, 0x400 ;  /* 0x0000040000025802 */ /* 0x000fc80000000f00 */
[----:B0-----:R-:W-:Y:S01]  /*f8b0*/  @P5 LEA R4, R9, R2, 0x18 ;  /* 0x0000000209045211 */ /* 0x001fe200078ec0ff */
[----:B------:R-:W-:-:S03]  /*f8c0*/  IMAD.WIDE.U32 R2, R8, -0x45d1745d, RZ ;  /* 0xba2e8ba308027825 */ /* 0x000fc600078e00ff */
[----:B------:R0:W-:Y:S02]  /*f8d0*/  @P5 SYNCS.ARRIVE.TRANS64.A1T0 RZ, [R4+URZ+0x198], RZ ;  /* 0x000198ff04ff59a7 */ /* 0x0001e4000810003f */
[----:B------:R-:W-:Y:S02]  /*f8e0*/  SHF.R.U32.HI R5, RZ, 0x4, R3 ;  /* 0x00000004ff057819 */ /* 0x000fe40000011603 */
[----:B------:R-:W-:Y:S02]  /*f8f0*/  SEL R3, RZ, 0x1, !P1 ;  /* 0x00000001ff037807 */ /* 0x000fe40004800000 */
[----:B------:R-:W-:Y:S01]  /*f900*/  PRMT R2, RZ, 0x7610, R2 ;  /* 0x00007610ff027816 */ /* 0x000fe20000000002 */
[----:B------:R-:W-:Y:S01]  /*f910*/  IMAD R8, R5, -0x16, R8 ;  /* 0xffffffea05087824 */ /* 0x000fe200078e0208 */
[----:B------:R-:W-:Y:S01]  /*f920*/  LOP3.LUT R0, R0, R3, RZ, 0x3c, !PT ;  /* 0x0000000300007212 */ /* 0x000fe200078e3cff */
[----:B0-----:R-:W-:Y:S02]  /*f930*/  IMAD.MOV.U32 R4, RZ, RZ, -0x1 ;  /* 0xffffffffff047424 */ /* 0x001fe400078e00ff */
[----:B------:R-:W-:Y:S01]  /*f940*/  IMAD.MOV.U32 R3, RZ, RZ, -0x1 ;  /* 0xffffffffff037424 */ /* 0x000fe200078e00ff */
[----:B------:R-:W-:Y:S01]  /*f950*/  @P4 LOP3.LUT R0, R0, 0x1, R5, 0x78, !PT ;  /* 0x0000000100004812 */ /* 0x000fe200078e7805 */
[----:B------:R-:W-:Y:S01]  /*f960*/  IMAD.MOV.U32 R5, RZ, RZ, -0x1 ;  /* 0xffffffffff057424 */ /* 0x000fe200078e00ff */
[----:B---3--:R-:W-:-:S04]  /*f970*/  IADD3 R15, P5, R15, UR20, RZ ;  /* 0x000000140f0f7c10 */ /* 0x008fc8000ffbe0ff */
[----:B--2---:R-:W-:Y:S01]  /*f980*/  IADD3.X R16, R16, UR15, RZ, P5, !PT ;  /* 0x0000000f10107c10 */ /* 0x004fe2000affe4ff */
[----:B------:R0:W-:Y:S01]  /*f990*/  STL [R1+0x84], R15 ;  /* 0x0000840f01007387 */ /* 0x0001e20000100800 */
[----:B------:R-:W-:-:S03]  /*f9a0*/  ISETP.GE.U32.AND P1, PT, R15, UR6, PT ;  /* 0x000000060f007c0c */ /* 0x000fc6000bf26070 */
[----:B------:R0:W-:Y:S01]  /*f9b0*/  STL [R1+0x80], R16 ;  /* 0x0000801001007387 */ /* 0x0001e20000100800 */
[----:B------:R-:W-:-:S03]  /*f9c0*/  ISETP.GE.U32.AND.EX P1, PT, R16, UR7, PT, P1 ;  /* 0x0000000710007c0c */ /* 0x000fc6000bf26110 */
[----:B------:R0:W-:Y:S04]  /*f9d0*/  STL [R1+0x88], R5 ;  /* 0x0000880501007387 */ /* 0x0001e80000100800 */
[----:B------:R0:W-:Y:S04]  /*f9e0*/  STL [R1+0x8c], R4 ;  /* 0x00008c0401007387 */ /* 0x0001e80000100800 */
[----:B------:R0:W-:Y:S02]  /*f9f0*/  STL [R1+0x78], R3 ;  /* 0x0000780301007387 */ /* 0x0001e40000100800 */
[----:B------:R-:W-:Y:S05]  /*fa00*/  @P1 BRA `(.L_x_312) ;  /* 0x0000000400601947 */ /* 0x000fea0003800000 */
[----:B------:R-:W-:Y:S01]  /*fa10*/  ULDC.64 UR6, c[0x0][0x628] ;  /* 0x00018a0000067ab9 */ /* 0x000fe20000000a00 */
[----:B------:R-:W1:Y:S01]  /*fa20*/  S2R R12, SR_CTAID.X ;  /* 0x00000000000c7919 */ /* 0x000e620000002500 */
[----:B------:R-:W-:Y:S01]  /*fa30*/  ISETP.NE.U32.AND P1, PT, RZ, UR6, PT ;  /* 0x00000006ff007c0c */ /* 0x000fe2000bf25070 */
[----:B------:R-:W-:Y:S01]  /*fa40*/  ULDC UR8, c[0x0][0x630] ;  /* 0x00018c0000087ab9 */ /* 0x000fe20000000800 */
[----:B------:R-:W-:Y:S01]  /*fa50*/  IMAD.MOV.U32 R2, RZ, RZ, R15 ;  /* 0x000000ffff027224 */ /* 0x000fe200078e000f */
[----:B------:R-:W2:Y:S01]  /*fa60*/  S2R R11, SR_CTAID.Y ;  /* 0x00000000000b7919 */ /* 0x000ea20000002600 */
[----:B------:R-:W-:Y:S01]  /*fa70*/  ISETP.NE.AND.EX P1, PT, RZ, UR7, PT, P1 ;  /* 0x00000007ff007c0c */ /* 0x000fe2000bf25310 */
[----:B0-----:R-:W-:-:S12]  /*fa80*/  IMAD.MOV.U32 R3, RZ, RZ, R16 ;  /* 0x000000ffff037224 */ /* 0x001fd800078e0010 */
[----:B------:R-:W-:Y:S05]  /*fa90*/  @!P1 BRA `(.L_x_313) ;  /* 0x0000000000289947 */ /* 0x000fea0003800000 */
[----:B------:R-:W-:Y:S02]  /*faa0*/  ULDC UR5, c[0x0][0x634] ;  /* 0x00018d0000057ab9 */ /* 0x000fe40000000800 */
[----:B------:R-:W-:-:S05]  /*fab0*/  IADD3 R7, P1, R15, UR5, RZ ;  /* 0x000000050f077c10 */ /* 0x000fca000ff3e0ff */
[----:B------:R-:W-:-:S04]  /*fac0*/  IMAD.X R13, RZ, RZ, R16, P1 ;  /* 0x000000ffff0d7224 */ /* 0x000fc800008e0610 */
[----:B------:R-:W-:-:S04]  /*fad0*/  IMAD.WIDE.U32 R4, R13, UR6, RZ ;  /* 0x000000060d047c25 */ /* 0x000fc8000f8e00ff */
[----:B------:R-:W-:-:S04]  /*fae0*/  IMAD.WIDE.U32 R4, P1, R7, UR7, R4 ;  /* 0x0000000707047c25 */ /* 0x000fc8000f820004 */
[----:B------:R-:W-:-:S04]  /*faf0*/  IMAD.WIDE.U32 R6, R7, UR6, RZ ;  /* 0x0000000607067c25 */ /* 0x000fc8000f8e00ff */
[----:B------:R-:W-:Y:S01]  /*fb00*/  IMAD.X R3, RZ, RZ, RZ, P1 ;  /* 0x000000ffff037224 */ /* 0x000fe200008e06ff */
[----:B------:R-:W-:Y:S01]  /*fb10*/  IADD3 RZ, P1, R7, R4, RZ ;  /* 0x0000000407ff7210 */ /* 0x000fe20007f3e0ff */
[----:B------:R-:W-:-:S04]  /*fb20*/  IMAD.MOV.U32 R2, RZ, RZ, R5 ;  /* 0x000000ffff027224 */ /* 0x000fc800078e0005 */
[----:B------:R-:W-:-:S08]  /*fb30*/  IMAD.WIDE.U32.X R2, R13, UR7, R2, P1 ;  /* 0x000000070d027c25 */ /* 0x000fd000088e0402 */
.L_x_313:
[--C-:B------:R-:W-:Y:S01]  /*fb40*/  SHF.R.U64 R6, R2, UR8, R3.reuse ;  /* 0x0000000802067c19 */ /* 0x100fe20008001203 */
[----:B------:R-:W-:Y:S01]  /*fb50*/  ULDC.64 UR6, c[0x0][0x620] ;  /* 0x0001880000067ab9 */ /* 0x000fe20000000a00 */
[----:B------:R-:W-:Y:S01]  /*fb60*/  SHF.R.U32.HI R2, RZ, UR8, R3 ;  /* 0x00000008ff027c19 */ /* 0x000fe20008011603 */
[----:B------:R-:W-:Y:S01]  /*fb70*/  IMAD.MOV.U32 R3, RZ, RZ, R16 ;  /* 0x000000ffff037224 */ /* 0x000fe200078e0010 */
[----:B------:R-:W-:Y:S01]  /*fb80*/  IADD3 R5, P1, RZ, -R6, RZ ;  /* 0x80000006ff057210 */ /* 0x000fe20007f3e0ff */
[----:B------:R-:W-:Y:S01]  /*fb90*/  ULDC UR5, c[0x0][0x150] ;  /* 0x0000540000057ab9 */ /* 0x000fe20000000800 */
[----:B-1----:R-:W-:Y:S01]  /*fba0*/  I2FP.F32.U32 R7, R12 ;  /* 0x0000000c00077245 */ /* 0x002fe20000201000 */
[----:B------:R-:W0:Y:S01]  /*fbb0*/  LDC R17, c[0x0][0x144] ;  /* 0x00005100ff117b82 */ /* 0x000e220000000800 */
[----:B------:R-:W-:Y:S01]  /*fbc0*/  ULDC.64 UR8, c[0x0][0x640] ;  /* 0x0001900000087ab9 */ /* 0x000fe20000000a00 */
[----:B------:R-:W-:Y:S01]  /*fbd0*/  IMAD.X R2, RZ, RZ, ~R2, P1 ;  /* 0x000000ffff027224 */ /* 0x000fe200008e0e02 */
[----:B------:R-:W-:-:S03]  /*fbe0*/  ISETP.NE.U32.AND P1, PT, RZ, UR8, PT ;  /* 0x00000008ff007c0c */ /* 0x000fc6000bf25070 */
[----:B------:R-:W-:Y:S01]  /*fbf0*/  IMAD R4, R2, UR6, RZ ;  /* 0x0000000602047c24 */ /* 0x000fe2000f8e02ff */
[----:B------:R-:W-:Y:S01]  /*fc00*/  ISETP.NE.AND.EX P1, PT, RZ, UR9, PT, P1 ;  /* 0x00000009ff007c0c */ /* 0x000fe2000bf25310 */
[----:B------:R-:W-:Y:S01]  /*fc10*/  IMAD.MOV.U32 R2, RZ, RZ, R15 ;  /* 0x000000ffff027224 */ /* 0x000fe200078e000f */
[----:B------:R-:W1:Y:S03]  /*fc20*/  LDC R14, c[0x0][0x148] ;  /* 0x00005200ff0e7b82 */ /* 0x000e660000000800 */
[----:B------:R-:W-:Y:S01]  /*fc30*/  IMAD.WIDE.U32 R2, R5, UR6, R2 ;  /* 0x0000000605027c25 */ /* 0x000fe2000f8e0002 */
[----:B------:R-:W-:-:S03]  /*fc40*/  ULDC UR6, c[0x0][0x154] ;  /* 0x0000550000067ab9 */ /* 0x000fc60000000800 */
[----:B------:R-:W-:Y:S02]  /*fc50*/  IMAD R5, R5, UR7, R4 ;  /* 0x0000000705057c24 */ /* 0x000fe4000f8e0204 */
[----:B------:R-:W-:Y:S01]  /*fc60*/  FMUL R4, R7, UR5 ;  /* 0x0000000507047c20 */ /* 0x000fe20008400000 */
[----:B------:R-:W-:Y:S01]  /*fc70*/  ULDC UR5, c[0x0][0x618] ;  /* 0x0001860000057ab9 */ /* 0x000fe20000000800 */
[----:B------:R-:W-:Y:S01]  /*fc80*/  ULDC UR7, c[0x0][0x608] ;  /* 0x0001820000077ab9 */ /* 0x000fe20000000800 */
[----:B------:R-:W-:-:S03]  /*fc90*/  IMAD.IADD R3, R3, 0x1, R5 ;  /* 0x0000000103037824 */ /* 0x000fc600078e0205 */
[----:B------:R-:W3:Y:S02]  /*fca0*/  F2I.U32.TRUNC.NTZ R4, R4 ;  /* 0x0000000400047305 */ /* 0x000ee4000020f000 */
[----:B------:R-:W-:Y:S02]  /*fcb0*/  SHF.R.U64 R7, R2, UR5, R3 ;  /* 0x0000000502077c19 */ /* 0x000fe40008001203 */
[----:B--2---:R-:W-:-:S05]  /*fcc0*/  I2FP.F32.U32 R2, R11 ;  /* 0x0000000b00027245 */ /* 0x004fca0000201000 */
[----:B------:R-:W-:Y:S01]  /*fcd0*/  FMUL R5, R2, UR6 ;  /* 0x0000000602057c20 */ /* 0x000fe20008400000 */
[----:B------:R-:W-:Y:S01]  /*fce0*/  SHF.R.U32.HI R2, RZ, UR5, R3 ;  /* 0x00000005ff027c19 */ /* 0x000fe20008011603 */
[----:B------:R-:W-:Y:S02]  /*fcf0*/  ULDC UR5, c[0x0][0x658] ;  /* 0x0001960000057ab9 */ /* 0x000fe40000000800 */
[----:B------:R2:W4:Y:S01]  /*fd00*/  F2I.U32.TRUNC.NTZ R18, R5 ;  /* 0x0000000500127305 */ /* 0x000522000020f000 */
[----:B------:R-:W-:Y:S01]  /*fd10*/  SHF.R.U64 R16, R7, UR7, R2 ;  /* 0x0000000707107c19 */ /* 0x000fe20008001202 */
[----:B---3--:R-:W-:Y:S01]  /*fd20*/  IMAD.MOV R4, RZ, RZ, -R4 ;  /* 0x000000ffff047224 */ /* 0x008fe200078e0a04 */
[----:B------:R-:W-:-:S03]  /*fd30*/  SHF.R.U32.HI R3, RZ, UR7, R2 ;  /* 0x00000007ff037c19 */ /* 0x000fc60008011602 */
[----:B0-----:R-:W-:Y:S01]  /*fd40*/  IMAD R12, R17, R4, R12 ;  /* 0x00000004110c7224 */ /* 0x001fe200078e020c */
[--C-:B------:R-:W-:Y:S02]  /*fd50*/  SHF.R.U64 R13, R16, UR5, R3.reuse ;  /* 0x00000005100d7c19 */ /* 0x100fe40008001203 */
[----:B------:R-:W-:-:S03]  /*fd60*/  SHF.R.U32.HI R15, RZ, UR5, R3 ;  /* 0x00000005ff0f7c19 */ /* 0x000fc60008011603 */
[----:B------:R-:W-:Y:S02]  /*fd70*/  IMAD.MOV.U32 R2, RZ, RZ, R13 ;  /* 0x000000ffff027224 */ /* 0x000fe400078e000d */
[----:B------:R-:W-:Y:S01]  /*fd80*/  IMAD.MOV.U32 R3, RZ, RZ, R15 ;  /* 0x000000ffff037224 */ /* 0x000fe200078e000f */
[----:B-12-4-:R-:W-:Y:S06]  /*fd90*/  @!P1 BRA `(.L_x_314) ;  /* 0x0000000000289947 */ /* 0x016fec0003800000 */
[----:B------:R-:W-:Y:S02]  /*fda0*/  ULDC UR5, c[0x0][0x64c] ;  /* 0x0001930000057ab9 */ /* 0x000fe40000000800 */
[----:B------:R-:W-:-:S05]  /*fdb0*/  IADD3 R3, P1, R13, UR5, RZ ;  /* 0x000000050d037c10 */ /* 0x000fca000ff3e0ff */
[----:B------:R-:W-:-:S04]  /*fdc0*/  IMAD.X R15, RZ, RZ, R15, P1 ;  /* 0x000000ffff0f7224 */ /* 0x000fc800008e060f */
[----:B------:R-:W-:-:S04]  /*fdd0*/  IMAD.WIDE.U32 R4, R15, UR8, RZ ;  /* 0x000000080f047c25 */ /* 0x000fc8000f8e00ff */
[----:B------:R-:W-:-:S04]  /*fde0*/  IMAD.WIDE.U32 R4, P1, R3, UR9, R4 ;  /* 0x0000000903047c25 */ /* 0x000fc8000f820004 */
[----:B------:R-:W-:-:S04]  /*fdf0*/  IMAD.WIDE.U32 R2, R3, UR8, RZ ;  /* 0x0000000803027c25 */ /* 0x000fc8000f8e00ff */
[----:B------:R-:W-:Y:S01]  /*fe00*/  IMAD.MOV.U32 R2, RZ, RZ, R5 ;  /* 0x000000ffff027224 */ /* 0x000fe200078e0005 */
[----:B------:R-:W-:Y:S01]  /*fe10*/  IADD3 RZ, P4, R3, R4, RZ ;  /* 0x0000000403ff7210 */ /* 0x000fe20007f9e0ff */
[----:B------:R-:W-:-:S04]  /*fe20*/  IMAD.X R3, RZ, RZ, RZ, P1 ;  /* 0x000000ffff037224 */ /* 0x000fc800008e06ff */
[----:B------:R-:W-:-:S08]  /*fe30*/  IMAD.WIDE.U32.X R2, R15, UR9, R2, P4 ;  /* 0x000000090f027c25 */ /* 0x000fd0000a0e0402 */
.L_x_314:
[----:B------:R-:W-:Y:S01]  /*fe40*/  ULDC UR5, c[0x0][0x648] ;  /* 0x0001920000057ab9 */ /* 0x000fe20000000800 */
[----:B------:R-:W-:Y:S01]  /*fe50*/  IMAD.MOV R18, RZ, RZ, -R18 ;  /* 0x000000ffff127224 */ /* 0x000fe200078e0a12 */
[----:B------:R-:W-:Y:S01]  /*fe60*/  SHF.R.U64 R3, R2, UR5, R3 ;  /* 0x0000000502037c19 */ /* 0x000fe20008001203 */
[----:B------:R-:W-:Y:S01]  /*fe70*/  ULDC UR5, c[0x0][0x638] ;  /* 0x00018e0000057ab9 */ /* 0x000fe20000000800 */
[----:B------:R-:W-:Y:S01]  /*fe80*/  LOP3.LUT R2, R16, UR19, RZ, 0xc0, !PT ;  /* 0x0000001310027c12 */ /* 0x000fe2000f8ec0ff */
[----:B------:R-:W-:Y:S01]  /*fe90*/  @P3 IMAD R12, R14, R18, R11 ;  /* 0x000000120e0c3224 */ /* 0x000fe200078e020b */
[----:B------:R-:W-:Y:S01]  /*fea0*/  ULDC UR6, c[0x0][0x610] ;  /* 0x0001840000067ab9 */ /* 0x000fe20000000800 */
[----:B------:R-:W-:Y:S02]  /*feb0*/  IMAD.MOV R4, RZ, RZ, -R3 ;  /* 0x000000ffff047224 */ /* 0x000fe400078e0a03 */
[----:B------:R-:W-:Y:S01]  /*fec0*/  IMAD R3, R3, UR22, R2 ;  /* 0x0000001603037c24 */ /* 0x000fe2000f8e0202 */
[----:B------:R-:W-:Y:S01]  /*fed0*/  LOP3.LUT R2, R7, UR4, RZ, 0xc0, !PT ;  /* 0x0000000407027c12 */ /* 0x000fe2000f8ec0ff */
[----:B------:R-:W-:Y:S01]  /*fee0*/  IMAD R13, R4, UR5, R13 ;  /* 0x00000005040d7c24 */ /* 0x000fe2000f8e020d */
[----:B------:R-:W-:Y:S01]  /*fef0*/  ULDC UR5, c[0x0][0x600] ;  /* 0x0001800000057ab9 */ /* 0x000fe20000000800 */
[----:B------:R-:W-:-:S02]  /*ff00*/  IMAD.MOV.U32 R5, RZ, RZ, 0x1 ;  /* 0x00000001ff057424 */ /* 0x000fc400078e00ff */
[----:B------:R-:W-:Y:S02]  /*ff10*/  IMAD R3, R3, UR6, R12 ;  /* 0x0000000603037c24 */ /* 0x000fe4000f8e020c */
[--C-:B------:R-:W-:Y:S01]  /*ff20*/  IMAD R4, R13, UR5, R2.reuse ;  /* 0x000000050d047c24 */ /* 0x100fe2000f8e0202 */
[----:B------:R-:W-:-:S04]  /*ff30*/  PRMT R2, R5, 0x7610, R2 ;  /* 0x0000761005027816 */ /* 0x000fc80000000002 */
[----:B------:R-:W-:Y:S02]  /*ff40*/  SEL R5, R4, R3, !P3 ;  /* 0x0000000304057207 */ /* 0x000fe40005800000 */
[----:B------:R-:W-:-:S03]  /*ff50*/  SEL R3, R3, R4, !P3 ;  /* 0x0000000403037207 */ /* 0x000fc60005800000 */
[----:B------:R1:W-:Y:S04]  /*ff60*/  STL [R1+0x8c], R5 ;  /* 0x00008c0501007387 */ /* 0x0003e80000100800 */
[----:B------:R1:W-:Y:S04]  /*ff70*/  STL [R1+0x78], R6 ;  /* 0x0000780601007387 */ /* 0x0003e80000100800 */
[----:B------:R1:W-:Y:S02]  /*ff80*/  STL [R1+0x88], R3 ;  /* 0x0000880301007387 */ /* 0x0003e40000100800 */
.L_x_312:
[----:B------:R-:W-:Y:S05]  /*ff90*/  BSYNC B1 ;  /* 0x0000000000017941 */ /* 0x000fea0003800000 */
.L_x_311:
[----:B------:R-:W-:-:S13]  /*ffa0*/  LOP3.LUT P1, RZ, R2, 0xff, RZ, 0xc0, !PT ;  /* 0x000000ff02ff7812 */ /* 0x000fda000782c0ff */
[----:B------:R-:W-:Y:S05]  /*ffb0*/  @P1 BRA `(.L_x_315) ;  /* 0xfffffff000f41947 */ /* 0x000fea000383ffff */
[----:B------:R-:W-:Y:S05]  /*ffc0*/  BSYNC B0 ;  /* 0x0000000000007941 */ /* 0x000fea0003800000 */
.L_x_303:
[----:B------:R-:W-:-:S03]  /*ffd0*/  UMOV UR5, 0xffffffff ;  /* 0xffffffff00057882 */ /* 0x000fc60000000000 */
[----:B------:R-:W-:Y:S05]  /*ffe0*/  BRA.DIV UR5, `(.L_x_316) ;  /* 0x0000000e05e07947 */ /* 0x000fea000b800000 */
[----:B------:R-:W-:-:S13]  /*fff0*/  ELECT P0, URZ, PT ;  /* 0x00000000003f782f */ /* 0x000fda0003800000 */
.L_x_350:
[----:B------:R-:W-:Y:S04]  /*10000*/  BSSY B0, `(.L_x_317) ;  /* 0x00000ce000007945 */ /* 0x000fe80003800000 */
[----:B------:R-:W-:Y:S05]  /*10010*/  @!P0 BRA `(.L_x_318) ;  /* 0x0000000c00308947 */ /* 0x000fea0003800000 */
[----:B------:R-:W-:-:S04]  /*10020*/  ULOP3.LUT UR5, UR13, 0x2, URZ, 0xfc, !UPT ;  /* 0x000000020d057892 */ /* 0x000fc8000f8efc3f */
[----:B------:R-:W-:-:S06]  /*10030*/  UISETP.NE.AND UP0, UPT, UR5, 0x3, UPT ;  /* 0x000000030500788c */ /* 0x000fcc000bf05270 */
[----:B------:R-:W-:-:S13]  /*10040*/  PLOP3.LUT P0, PT, PT, PT, UP0, 0x80, 0x0 ;  /* 0x000000000000781c */ /* 0x000fda0003f0f008 */
[----:B------:R-:W-:Y:S05]  /*10050*/  @!P0 BRA `(.L_x_319) ;  /* 0x0000000000048947 */ /* 0x000fea0003800000 */
[----:B------:R-:W-:Y:S01]  /*10060*/  BPT.TRAP 0x1 ;  /* 0x000000040000795c */ /* 0x000fe20000300000 */
.L_x_319:
[----:B01----:R-:W0:Y:S01]  /*10070*/  S2R R3, SR_CgaCtaId ;  /* 0x0000000000037919 */ /* 0x003e220000008800 */
[----:B------:R-:W-:-:S04]  /*10080*/  MOV R2, 0x400 ;  /* 0x0000040000027802 */ /* 0x000fc80000000f00 */
[----:B0-----:R-:W-:Y:S02]  /*10090*/  LEA R3, R3, R2, 0x18 ;  /* 0x0000000203037211 */ /* 0x001fe400078ec0ff */
[----:B------:R-:W-:-:S03]  /*100a0*/  SHF.L.U32 R2, R0, 0x1f, RZ ;  /* 0x0000001f00027819 */ /* 0x000fc600000006ff */
[----:B------:R-:W-:-:S04]  /*100b0*/  VIADD R3, R3, 0xb0 ;  /* 0x000000b003037836 */ /* 0x000fc80000000000 */
[C---:B------:R-:W-:Y:S02]  /*100c0*/  IMAD R7, R8.reuse, 0x8, R3 ;  /* 0x0000000808077824 */ /* 0x040fe400078e0203 */
[----:B------:R-:W-:Y:S02]  /*100d0*/  VIADD R8, R8, 0x1 ;  /* 0x0000000108087836 */ /* 0x000fe40000000000 */
[----:B------:R-:W0:Y:S03]  /*100e0*/  SYNCS.PHASECHK.TRANS64.TRYWAIT P0, [R7+URZ], R2 ;  /* 0x00000002070075a7 */ /* 0x000e26000800017f */
[----:B------:R-:W-:-:S04]  /*100f0*/  ISETP.NE.AND P1, PT, R8, 0x16, PT ;  /* 0x000000160800780c */ /* 0x000fc80003f25270 */
[----:B------:R-:W-:Y:S02]  /*10100*/  SEL R5, RZ, 0x1, P1 ;  /* 0x00000001ff057807 */ /* 0x000fe40000800000 */
[----:B------:R-:W-:Y:S02]  /*10110*/  SEL R8, R8, RZ, P1 ;  /* 0x000000ff08087207 */ /* 0x000fe40000800000 */
[----:B------:R-:W-:-:S03]  /*10120*/  LOP3.LUT R5, R0, R5, RZ, 0x3c, !PT ;  /* 0x0000000500057212 */ /* 0x000fc600078e3cff */
[----:B------:R-:W-:Y:S01]  /*10130*/  IMAD R9, R8, 0x8, R3 ;  /* 0x0000000808097824 */ /* 0x000fe200078e0203 */
[----:B------:R-:W-:Y:S01]  /*10140*/  SHF.L.U32 R4, R5, 0x1f, RZ ;  /* 0x0000001f05047819 */ /* 0x000fe200000006ff */
[----:B0-----:R-:W-:Y:S06]  /*10150*/  @!P0 BRA `(.L_x_320) ;  /* 0x0000000c00a88947 */ /* 0x001fec0003800000 */
.L_x_351:
[----:B------:R-:W1:Y:S01]  /*10160*/  SYNCS.PHASECHK.TRANS64.TRYWAIT P0, [R9+URZ], R4 ;  /* 0x00000004090075a7 */ /* 0x000e62000800017f */
[----:B------:R-:W-:-:S05]  /*10170*/  VIADD R0, R8, 0x1 ;  /* 0x0000000108007836 */ /* 0x000fca0000000000 */
[----:B------:R-:W-:-:S04]  /*10180*/  ISETP.NE.AND P1, PT, R0, 0x16, PT ;  /* 0x000000160000780c */ /* 0x000fc80003f25270 */
[----:B0-----:R-:W-:Y:S02]  /*10190*/  SEL R2, RZ, 0x1, P1 ;  /* 0x00000001ff027807 */ /* 0x001fe40000800000 */
[----:B------:R-:W-:Y:S02]  /*101a0*/  SEL R0, R0, RZ, P1 ;  /* 0x000000ff00007207 */ /* 0x000fe40000800000 */
[----:B------:R-:W-:-:S03]  /*101b0*/  LOP3.LUT R7, R5, R2, RZ, 0x3c, !PT ;  /* 0x0000000205077212 */ /* 0x000fc600078e3cff */
[----:B------:R-:W-:Y:S01]  /*101c0*/  IMAD R6, R0, 0x8, R3 ;  /* 0x0000000800067824 */ /* 0x000fe200078e0203 */
[----:B------:R-:W-:Y:S01]  /*101d0*/  SHF.L.U32 R5, R7, 0x1f, RZ ;  /* 0x0000001f07057819 */ /* 0x000fe200000006ff */
[----:B-1----:R-:W-:Y:S06]  /*101e0*/  @!P0 BRA `(.L_x_321) ;  /* 0x0000000c00988947 */ /* 0x002fec0003800000 */
.L_x_352:
[----:B------:R-:W1:Y:S01]  /*101f0*/  SYNCS.PHASECHK.TRANS64.TRYWAIT P0, [R6+URZ], R5 ;  /* 0x00000005060075a7 */ /* 0x000e62000800017f */
[----:B------:R-:W-:-:S05]  /*10200*/  VIADD R0, R0, 0x1 ;  /* 0x0000000100007836 */ /* 0x000fca0000000000 */
[----:B------:R-:W-:-:S04]  /*10210*/  ISETP.NE.AND P1, PT, R0, 0x16, PT ;  /* 0x000000160000780c */ /* 0x000fc80003f25270 */
[----:B------:R-:W-:Y:S02]  /*10220*/  SEL R2, RZ, 0x1, P1 ;  /* 0x00000001ff027807 */ /* 0x000fe40000800000 */
[----:B------:R-:W-:Y:S02]  /*10230*/  SEL R0, R0, RZ, P1 ;  /* 0x000000ff00007207 */ /* 0x000fe40000800000 */
[----:B------:R-:W-:-:S03]  /*10240*/  LOP3.LUT R7, R7, R2, RZ, 0x3c, !PT ;  /* 0x0000000207077212 */ /* 0x000fc600078e3cff */
[----:B0-----:R-:W-:Y:S01]  /*10250*/  IMAD R9, R0, 0x8, R3 ;  /* 0x0000000800097824 */ /* 0x001fe200078e0203 */
[----:B------:R-:W-:Y:S01]  /*10260*/  SHF.L.U32 R4, R7, 0x1f, RZ ;  /* 0x0000001f07047819 */ /* 0x000fe200000006ff */
[----:B-1----:R-:W-:Y:S06]  /*10270*/  @!P0 BRA `(.L_x_322) ;  /* 0x0000000c00888947 */ /* 0x002fec0003800000 */
.L_x_353:
        /* <DEDUP_REMOVED lines=9> */
.L_x_354:
        /* <DEDUP_REMOVED lines=9> */
.L_x_355:
        /* <DEDUP_REMOVED lines=9> */
.L_x_356:
        /* <DEDUP_REMOVED lines=9> */
.L_x_357:
        /* <DEDUP_REMOVED lines=9> */
.L_x_358:
        /* <DEDUP_REMOVED lines=9> */
.L_x_359:
        /* <DEDUP_REMOVED lines=9> */
.L_x_360:
        /* <DEDUP_REMOVED lines=9> */
.L_x_361:
        /* <DEDUP_REMOVED lines=9> */
.L_x_362:
        /* <DEDUP_REMOVED lines=9> */
.L_x_363:
        /* <DEDUP_REMOVED lines=9> */
.L_x_364:
        /* <DEDUP_REMOVED lines=9> */
.L_x_365:
        /* <DEDUP_REMOVED lines=9> */
.L_x_366:
        /* <DEDUP_REMOVED lines=9> */
.L_x_367:
        /* <DEDUP_REMOVED lines=9> */
.L_x_368:
        /* <DEDUP_REMOVED lines=9> */
.L_x_369:
        /* <DEDUP_REMOVED lines=9> */
.L_x_370:
[----:B------:R-:W1:Y:S01]  /*10c10*/  SYNCS.PHASECHK.TRANS64.TRYWAIT P0, [R6+URZ], R5 ;  /* 0x00000005060075a7 */ /* 0x000e62000800017f */
[----:B------:R-:W-:-:S05]  /*10c20*/  VIADD R0, R0, 0x1 ;  /* 0x0000000100007836 */ /* 0x000fca0000000000 */
[----:B------:R-:W-:-:S04]  /*10c30*/  ISETP.NE.AND P1, PT, R0, 0x16, PT ;  /* 0x000000160000780c */ /* 0x000fc80003f25270 */
[----:B------:R-:W-:Y:S02]  /*10c40*/  SEL R2, RZ, 0x1, P1 ;  /* 0x00000001ff027807 */ /* 0x000fe40000800000 */
[----:B------:R-:W-:Y:S02]  /*10c50*/  SEL R0, R0, RZ, P1 ;  /* 0x000000ff00007207 */ /* 0x000fe40000800000 */
[----:B------:R-:W-:Y:S01]  /*10c60*/  LOP3.LUT R2, R7, R2, RZ, 0x3c, !PT ;  /* 0x0000000207027212 */ /* 0x000fe200078e3cff */
[----:B-1----:R-:W-:Y:S06]  /*10c70*/  @!P0 BRA `(.L_x_340) ;  /* 0x0000000800708947 */ /* 0x002fec0003800000 */
.L_x_371:
[----:B------:R-:W-:Y:S01]  /*10c80*/  IMAD R3, R0, 0x8, R3 ;  /* 0x0000000800037824 */ /* 0x000fe200078e0203 */
[----:B------:R-:W-:-:S07]  /*10c90*/  SHF.L.U32 R0, R2, 0x1f, RZ ;  /* 0x0000001f02007819 */ /* 0x000fce00000006ff */
.L_x_341:
[----:B--2---:R2:W3:Y:S02]  /*10ca0*/  SYNCS.PHASECHK.TRANS64.TRYWAIT P0, [R3+URZ], R0 ;  /* 0x00000000030075a7 */ /* 0x0044e4000800017f */
[----:B---3--:R-:W-:Y:S05]  /*10cb0*/  @!P0 NANOSLEEP.SYNCS 0x989680 ;  /* 0x009896800000895d */ /* 0x008fea0003900000 */
[----:B------:R-:W3:Y:S02]  /*10cc0*/  @!P0 SYNCS.PHASECHK.TRANS64 P0, [R3+URZ], R0 ;  /* 0x00000000030085a7 */ /* 0x000ee4000800007f */
[----:B---3--:R-:W-:Y:S05]  /*10cd0*/  @!P0 BRA `(.L_x_341) ;  /* 0xfffffffc00f08947 */ /* 0x008fea000383ffff */
.L_x_318:
[----:B------:R-:W-:Y:S05]  /*10ce0*/  BSYNC B0 ;  /* 0x0000000000007941 */ /* 0x000fea0003800000 */
.L_x_317:
[----:B------:R-:W-:Y:S05]  /*10cf0*/  EXIT ;  /* 0x000000000000794d */ /* 0x000fea0003800000 */
.L_x_20:
[----:B----4-:R-:W-:-:S04]  /*10d00*/  IMAD.U32 R3, RZ, RZ, UR17 ;  /* 0x00000011ff037e24 */ /* 0x010fc8000f8e00ff */
[----:B------:R4:W0:Y:S03]  /*10d10*/  SYNCS.PHASECHK.TRANS64.TRYWAIT P1, [R3+URZ+-0x8], R0 ;  /* 0xfffff800030075a7 */ /* 0x000826000802017f */
[----:B0-----:R-:W-:Y:S05]  /*10d20*/  @!P1 NANOSLEEP.SYNCS 0x989680 ;  /* 0x009896800000995d */ /* 0x001fea0003900000 */
[----:B------:R-:W0:Y:S02]  /*10d30*/  @!P1 SYNCS.PHASECHK.TRANS64 P1, [R3+URZ+-0x8], R0 ;  /* 0xfffff800030095a7 */ /* 0x000e24000802007f */
[----:B0-----:R-:W-:Y:S05]  /*10d40*/  @!P1 BRA `(.L_x_20) ;  /* 0xfffffffc00ec9947 */ /* 0x001fea000383ffff */
[----:B------:R-:W-:Y:S05]  /*10d50*/  BRA `(.L_x_342) ;  /* 0xffffff0c002c7947 */ /* 0x000fea000383ffff */
.L_x_25:
[----:B-1----:R-:W-:-:S04]  /*10d60*/  IMAD.U32 R3, RZ, RZ, UR6 ;  /* 0x00000006ff037e24 */ /* 0x002fc8000f8e00ff */
[----:B------:R1:W2:Y:S03]  /*10d70*/  SYNCS.PHASECHK.TRANS64.TRYWAIT P1, [R3+URZ], R0 ;  /* 0x00000000030075a7 */ /* 0x0002a6000802017f */
[----:B--2---:R-:W-:Y:S05]  /*10d80*/  @!P1 NANOSLEEP.SYNCS 0x989680 ;  /* 0x009896800000995d */ /* 0x004fea0003900000 */
[----:B------:R-:W2:Y:S02]  /*10d90*/  @!P1 SYNCS.PHASECHK.TRANS64 P1, [R3+URZ], R0 ;  /* 0x00000000030095a7 */ /* 0x000ea4000802007f */
[----:B--2---:R-:W-:Y:S05]  /*10da0*/  @!P1 BRA `(.L_x_25) ;  /* 0xfffffffc00ec9947 */ /* 0x004fea000383ffff */
[----:B------:R-:W-:Y:S05]  /*10db0*/  BRA `(.L_x_24) ;  /* 0xffffff1400987947 */ /* 0x000fea000383ffff */
.L_x_31:
[----:B-----5:R1:W-:Y:S02]  /*10dc0*/  STL [R1+0xa0], R0 ;  /* 0x0000a00001007387 */ /* 0x0203e40000100800 */
[----:B-1----:R-:W-:-:S04]  /*10dd0*/  IMAD.U32 R0, RZ, RZ, UR9 ;  /* 0x00000009ff007e24 */ /* 0x002fc8000f8e00ff */
[----:B------:R1:W3:Y:S03]  /*10de0*/  SYNCS.PHASECHK.TRANS64.TRYWAIT P1, [R0+URZ], R229 ;  /* 0x000000e5000075a7 */ /* 0x0002e6000802017f */
[----:B---3--:R-:W-:Y:S05]  /*10df0*/  @!P1 NANOSLEEP.SYNCS 0x989680 ;  /* 0x009896800000995d */ /* 0x008fea0003900000 */
[----:B------:R1:W3:Y:S02]  /*10e00*/  @!P1 SYNCS.PHASECHK.TRANS64 P1, [R0+URZ], R229 ;  /* 0x000000e5000095a7 */ /* 0x0002e4000802007f */
[----:B-1----:R1:W5:Y:S02]  /*10e10*/  LDL.LU R0, [R1+0xa0] ;  /* 0x0000a00001007983 */ /* 0x0023640000300800 */
[----:B-1-3--:R-:W-:Y:S05]  /*10e20*/  @!P1 BRA `(.L_x_31) ;  /* 0xfffffffc00e49947 */ /* 0x00afea000383ffff */
[----:B------:R-:W-:Y:S05]  /*10e30*/  BRA `(.L_x_30) ;  /* 0xffffff2400ec7947 */ /* 0x000fea000383ffff */
.L_x_39:
[----:B0-----:R-:W-:-:S04]  /*10e40*/  IMAD.U32 R25, RZ, RZ, UR17 ;  /* 0x00000011ff197e24 */ /* 0x001fc8000f8e00ff */
[----:B------:R0:W3:Y:S03]  /*10e50*/  SYNCS.PHASECHK.TRANS64.TRYWAIT P1, [R25+URZ+0x8], R24 ;  /* 0x00000818190075a7 */ /* 0x0000e6000802017f */
[----:B---3--:R-:W-:Y:S05]  /*10e60*/  @!P1 NANOSLEEP.SYNCS 0x989680 ;  /* 0x009896800000995d */ /* 0x008fea0003900000 */
[----:B------:R-:W3:Y:S02]  /*10e70*/  @!P1 SYNCS.PHASECHK.TRANS64 P1, [R25+URZ+0x8], R24 ;  /* 0x00000818190095a7 */ /* 0x000ee4000802007f */
[----:B---3--:R-:W-:Y:S05]  /*10e80*/  @!P1 BRA `(.L_x_39) ;  /* 0xfffffffc00ec9947 */ /* 0x008fea000383ffff */
[----:B------:R-:W-:Y:S05]  /*10e90*/  BRA `(.L_x_343) ;  /* 0xffffff4800d07947 */ /* 0x000fea000383ffff */
.L_x_304:
[----:B------:R-:W-:Y:S01]  /*10ea0*/  BSSY B1, `(.L_x_344) ;  /* 0x0000006000017945 */ /* 0x000fe20003800000 */
[----:B------:R-:W-:-:S07]  /*10eb0*/  IMAD.MOV.U32 R2, RZ, RZ, -0x1 ;  /* 0xffffffffff027424 */ /* 0x000fce00078e00ff */
[----:B------:R-:W-:Y:S05]  /*10ec0*/  WARPSYNC.COLLECTIVE R2, `(.L_x_345) ;  /* 0x00000000020c7348 */ /* 0x000fea0003c00000 */
[----:B------:R-:W-:Y:S02]  /*10ed0*/  ELECT P1, UR62, PT ;  /* 0x00000000003e782f */ /* 0x000fe40003820000 */
[----:B------:R-:W-:Y:S01]  /*10ee0*/  MOV R2, UR62 ;  /* 0x0000003e00027c02 */ /* 0x000fe20008000f00 */
[----:B------:R-:W-:Y:S10]  /*10ef0*/  ENDCOLLECTIVE ;  /* 0x000000000000791b */ /* 0x000ff40003800000 */
.L_x_345:
[----:B------:R-:W-:Y:S05]  /*10f00*/  BSYNC B1 ;  /* 0x0000000000017941 */ /* 0x000fea0003800000 */
.L_x_344:
[----:B------:R-:W-:Y:S05]  /*10f10*/  BRA `(.L_x_346) ;  /* 0xffffffe400287947 */ /* 0x000fea000383ffff */
.L_x_307:
[----:B0-----:R0:W1:Y:S02]  /*10f20*/  SYNCS.PHASECHK.TRANS64.TRYWAIT P1, [R12+URZ+0xb0], R3 ;  /* 0x0000b0030c0075a7 */ /* 0x001064000802017f */
[----:B-1----:R-:W-:Y:S05]  /*10f30*/  @!P1 NANOSLEEP.SYNCS 0x989680 ;  /* 0x009896800000995d */ /* 0x002fea0003900000 */
[----:B------:R-:W1:Y:S02]  /*10f40*/  @!P1 SYNCS.PHASECHK.TRANS64 P1, [R12+URZ+0xb0], R3 ;  /* 0x0000b0030c0095a7 */ /* 0x000e64000802007f */
[----:B-1----:R-:W-:Y:S05]  /*10f50*/  @!P1 BRA `(.L_x_307) ;  /* 0xfffffffc00f09947 */ /* 0x002fea000383ffff */
[----:B------:R-:W-:Y:S05]  /*10f60*/  BRA `(.L_x_347) ;  /* 0xffffffe4006c7947 */ /* 0x000fea000383ffff */
.L_x_316:
[----:B------:R-:W-:Y:S01]  /*10f70*/  BSSY B0, `(.L_x_348) ;  /* 0x0000006000007945 */ /* 0x000fe20003800000 */
[----:B------:R-:W-:-:S07]  /*10f80*/  IMAD.MOV.U32 R2, RZ, RZ, -0x1 ;  /* 0xffffffffff027424 */ /* 0x000fce00078e00ff */
[----:B01----:R-:W-:Y:S05]  /*10f90*/  WARPSYNC.COLLECTIVE R2, `(.L_x_349) ;  /* 0x00000000020c7348 */ /* 0x003fea0003c00000 */
[----:B------:R-:W-:Y:S02]  /*10fa0*/  ELECT P1, UR62, PT ;  /* 0x00000000003e782f */ /* 0x000fe40003820000 */
[----:B------:R-:W-:Y:S01]  /*10fb0*/  MOV R2, UR62 ;  /* 0x0000003e00027c02 */ /* 0x000fe20008000f00 */
[----:B01----:R-:W-:Y:S10]  /*10fc0*/  ENDCOLLECTIVE ;  /* 0x000000000000791b */ /* 0x003ff40003800000 */
.L_x_349:
[----:B------:R-:W-:Y:S05]  /*10fd0*/  BSYNC B0 ;  /* 0x0000000000007941 */ /* 0x000fea0003800000 */
.L_x_348:
[----:B------:R-:W-:Y:S01]  /*10fe0*/  PLOP3.LUT P0, PT, P1, PT, PT, 0x80, 0x0 ;  /* 0x000000000000781c */ /* 0x000fe20000f0f070 */
[----:B------:R-:W-:-:S12]  /*10ff0*/  BRA `(.L_x_350) ;  /* 0xfffffff000007947 */ /* 0x000fd8000383ffff */
.L_x_320:
[----:B0-----:R0:W1:Y:S02]  /*11000*/  SYNCS.PHASECHK.TRANS64.TRYWAIT P0, [R7+URZ], R2 ;  /* 0x00000002070075a7 */ /* 0x001064000800017f */
[----:B-1----:R-:W-:Y:S05]  /*11010*/  @!P0 NANOSLEEP.SYNCS 0x989680 ;  /* 0x009896800000895d */ /* 0x002fea0003900000 */
[----:B------:R-:W1:Y:S02]  /*11020*/  @!P0 SYNCS.PHASECHK.TRANS64 P0, [R7+URZ], R2 ;  /* 0x00000002070085a7 */ /* 0x000e64000800007f */
[----:B-1----:R-:W-:Y:S05]  /*11030*/  @!P0 BRA `(.L_x_320) ;  /* 0xfffffffc00f08947 */ /* 0x002fea000383ffff */
[----:B------:R-:W-:Y:S05]  /*11040*/  BRA `(.L_x_351) ;  /* 0xfffffff000447947 */ /* 0x000fea000383ffff */
.L_x_321:
[----:B0-----:R0:W1:Y:S02]  /*11050*/  SYNCS.PHASECHK.TRANS64.TRYWAIT P0, [R9+URZ], R4 ;  /* 0x00000004090075a7 */ /* 0x001064000800017f */
[----:B-1----:R-:W-:Y:S05]  /*11060*/  @!P0 NANOSLEEP.SYNCS 0x989680 ;  /* 0x009896800000895d */ /* 0x002fea0003900000 */
[----:B------:R-:W1:Y:S02]  /*11070*/  @!P0 SYNCS.PHASECHK.TRANS64 P0, [R9+URZ], R4 ;  /* 0x00000004090085a7 */ /* 0x000e64000800007f */
[----:B-1----:R-:W-:Y:S05]  /*11080*/  @!P0 BRA `(.L_x_321) ;  /* 0xfffffffc00f08947 */ /* 0x002fea000383ffff */
[----:B------:R-:W-:Y:S05]  /*11090*/  BRA `(.L_x_352) ;  /* 0xfffffff000547947 */ /* 0x000fea000383ffff */
.L_x_322:
[----:B0-----:R0:W1:Y:S02]  /*110a0*/  SYNCS.PHASECHK.TRANS64.TRYWAIT P0, [R6+URZ], R5 ;  /* 0x00000005060075a7 */ /* 0x001064000800017f */
[----:B-1----:R-:W-:Y:S05]  /*110b0*/  @!P0 NANOSLEEP.SYNCS 0x989680 ;  /* 0x009896800000895d */ /* 0x002fea0003900000 */
[----:B------:R-:W1:Y:S02]  /*110c0*/  @!P0 SYNCS.PHASECHK.TRANS64 P0, [R6+URZ], R5 ;  /* 0x00000005060085a7 */ /* 0x000e64000800007f */
[----:B-1----:R-:W-:Y:S05]  /*110d0*/  @!P0 BRA `(.L_x_322) ;  /* 0xfffffffc00f08947 */ /* 0x002fea000383ffff */
[----:B------:R-:W-:Y:S05]  /*110e0*/  BRA `(.L_x_353) ;  /* 0xfffffff000647947 */ /* 0x000fea000383ffff */
.L_x_323:
[----:B0-----:R0:W1:Y:S02]  /*110f0*/  SYNCS.PHASECHK.TRANS64.TRYWAIT P0, [R9+URZ], R4 ;  /* 0x00000004090075a7 */ /* 0x001064000800017f */
[----:B-1----:R-:W-:Y:S05]  /*11100*/  @!P0 NANOSLEEP.SYNCS 0x989680 ;  /* 0x009896800000895d */ /* 0x002fea0003900000 */
[----:B------:R-:W1:Y:S02]  /*11110*/  @!P0 SYNCS.PHASECHK.TRANS64 P0, [R9+URZ], R4 ;  /* 0x00000004090085a7 */ /* 0x000e64000800007f */
[----:B-1----:R-:W-:Y:S05]  /*11120*/  @!P0 BRA `(.L_x_323) ;  /* 0xfffffffc00f08947 */ /* 0x002fea000383ffff */
[----:B------:R-:W-:Y:S05]  /*11130*/  BRA `(.L_x_354) ;  /* 0xfffffff000747947 */ /* 0x000fea000383ffff */
.L_x_324:
[----:B0-----:R0:W1:Y:S02]  /*11140*/  SYNCS.PHASECHK.TRANS64.TRYWAIT P0, [R6+URZ], R5 ;  /* 0x00000005060075a7 */ /* 0x001064000800017f */
[----:B-1----:R-:W-:Y:S05]  /*11150*/  @!P0 NANOSLEEP.SYNCS 0x989680 ;  /* 0x009896800000895d */ /* 0x002fea0003900000 */
[----:B------:R-:W1:Y:S02]  /*11160*/  @!P0 SYNCS.PHASECHK.TRANS64 P0, [R6+URZ], R5 ;  /* 0x00000005060085a7 */ /* 0x000e64000800007f */
[----:B-1----:R-:W-:Y:S05]  /*11170*/  @!P0 BRA `(.L_x_324) ;  /* 0xfffffffc00f08947 */ /* 0x002fea000383ffff */
[----:B------:R-:W-:Y:S05]  /*11180*/  BRA `(.L_x_355) ;  /* 0xfffffff000847947 */ /* 0x000fea000383ffff */
.L_x_325:
[----:B0-----:R0:W1:Y:S02]  /*11190*/  SYNCS.PHASECHK.TRANS64.TRYWAIT P0, [R9+URZ], R4 ;  /* 0x00000004090075a7 */ /* 0x001064000800017f */
[----:B-1----:R-:W-:Y:S05]  /*111a0*/  @!P0 NANOSLEEP.SYNCS 0x989680 ;  /* 0x009896800000895d */ /* 0x002fea0003900000 */
[----:B------:R-:W1:Y:S02]  /*111b0*/  @!P0 SYNCS.PHASECHK.TRANS64 P0, [R9+URZ], R4 ;  /* 0x00000004090085a7 */ /* 0x000e64000800007f */
[----:B-1----:R-:W-:Y:S05]  /*111c0*/  @!P0 BRA `(.L_x_325) ;  /* 0xfffffffc00f08947 */ /* 0x002fea000383ffff */
[----:B------:R-:W-:Y:S05]  /*111d0*/  BRA `(.L_x_356) ;  /* 0xfffffff000947947 */ /* 0x000fea000383ffff */
.L_x_326:
[----:B0-----:R0:W1:Y:S02]  /*111e0*/  SYNCS.PHASECHK.TRANS64.TRYWAIT P0, [R6+URZ], R5 ;  /* 0x00000005060075a7 */ /* 0x001064000800017f */
[----:B-1----:R-:W-:Y:S05]  /*111f0*/  @!P0 NANOSLEEP.SYNCS 0x989680 ;  /* 0x009896800000895d */ /* 0x002fea0003900000 */
[----:B------:R-:W1:Y:S02]  /*11200*/  @!P0 SYNCS.PHASECHK.TRANS64 P0, [R6+URZ], R5 ;  /* 0x00000005060085a7 */ /* 0x000e64000800007f */
[----:B-1----:R-:W-:Y:S05]  /*11210*/  @!P0 BRA `(.L_x_326) ;  /* 0xfffffffc00f08947 */ /* 0x002fea000383ffff */
[----:B------:R-:W-:Y:S05]  /*11220*/  BRA `(.L_x_357) ;  /* 0xfffffff000a47947 */ /* 0x000fea000383ffff */
.L_x_327:
[----:B0-----:R0:W1:Y:S02]  /*11230*/  SYNCS.PHASECHK.TRANS64.TRYWAIT P0, [R9+URZ], R4 ;  /* 0x00000004090075a7 */ /* 0x001064000800017f */
[----:B-1----:R-:W-:Y:S05]  /*11240*/  @!P0 NANOSLEEP.SYNCS 0x989680 ;  /* 0x009896800000895d */ /* 0x002fea0003900000 */
[----:B------:R-:W1:Y:S02]  /*11250*/  @!P0 SYNCS.PHASECHK.TRANS64 P0, [R9+URZ], R4 ;  /* 0x00000004090085a7 */ /* 0x000e64000800007f */
[----:B-1----:R-:W-:Y:S05]  /*11260*/  @!P0 BRA `(.L_x_327) ;  /* 0xfffffffc00f08947 */ /* 0x002fea000383ffff */
[----:B------:R-:W-:Y:S05]  /*11270*/  BRA `(.L_x_358) ;  /* 0xfffffff000b47947 */ /* 0x000fea000383ffff */
.L_x_328:
[----:B0-----:R0:W1:Y:S02]  /*11280*/  SYNCS.PHASECHK.TRANS64.TRYWAIT P0, [R6+URZ], R5 ;  /* 0x00000005060075a7 */ /* 0x001064000800017f */
[----:B-1----:R-:W-:Y:S05]  /*11290*/  @!P0 NANOSLEEP.SYNCS 0x989680 ;  /* 0x009896800000895d */ /* 0x002fea0003900000 */
[----:B------:R-:W1:Y:S02]  /*112a0*/  @!P0 SYNCS.PHASECHK.TRANS64 P0, [R6+URZ], R5 ;  /* 0x00000005060085a7 */ /* 0x000e64000800007f */
[----:B-1----:R-:W-:Y:S05]  /*112b0*/  @!P0 BRA `(.L_x_328) ;  /* 0xfffffffc00f08947 */ /* 0x002fea000383ffff */
[----:B------:R-:W-:Y:S05]  /*112c0*/  BRA `(.L_x_359) ;  /* 0xfffffff000c47947 */ /* 0x000fea000383ffff */
.L_x_329:
[----:B0-----:R0:W1:Y:S02]  /*112d0*/  SYNCS.PHASECHK.TRANS64.TRYWAIT P0, [R9+URZ], R4 ;  /* 0x00000004090075a7 */ /* 0x001064000800017f */
[----:B-1----:R-:W-:Y:S05]  /*112e0*/  @!P0 NANOSLEEP.SYNCS 0x989680 ;  /* 0x009896800000895d */ /* 0x002fea0003900000 */
[----:B------:R-:W1:Y:S02]  /*112f0*/  @!P0 SYNCS.PHASECHK.TRANS64 P0, [R9+URZ], R4 ;  /* 0x00000004090085a7 */ /* 0x000e64000800007f */
[----:B-1----:R-:W-:Y:S05]  /*11300*/  @!P0 BRA `(.L_x_329) ;  /* 0xfffffffc00f08947 */ /* 0x002fea000383ffff */
[----:B------:R-:W-:Y:S05]  /*11310*/  BRA `(.L_x_360) ;  /* 0xfffffff000d47947 */ /* 0x000fea000383ffff */
.L_x_330:
[----:B0-----:R0:W1:Y:S02]  /*11320*/  SYNCS.PHASECHK.TRANS64.TRYWAIT P0, [R6+URZ], R5 ;  /* 0x00000005060075a7 */ /* 0x001064000800017f */
[----:B-1----:R-:W-:Y:S05]  /*11330*/  @!P0 NANOSLEEP.SYNCS 0x989680 ;  /* 0x009896800000895d */ /* 0x002fea0003900000 */
[----:B------:R-:W1:Y:S02]  /*11340*/  @!P0 SYNCS.PHASECHK.TRANS64 P0, [R6+URZ], R5 ;  /* 0x00000005060085a7 */ /* 0x000e64000800007f */
[----:B-1----:R-:W-:Y:S05]  /*11350*/  @!P0 BRA `(.L_x_330) ;  /* 0xfffffffc00f08947 */ /* 0x002fea000383ffff */
[----:B------:R-:W-:Y:S05]  /*11360*/  BRA `(.L_x_361) ;  /* 0xfffffff000e47947 */ /* 0x000fea000383ffff */
.L_x_331:
[----:B0-----:R0:W1:Y:S02]  /*11370*/  SYNCS.PHASECHK.TRANS64.TRYWAIT P0, [R9+URZ], R4 ;  /* 0x00000004090075a7 */ /* 0x001064000800017f */
[----:B-1----:R-:W-:Y:S05]  /*11380*/  @!P0 NANOSLEEP.SYNCS 0x989680 ;  /* 0x009896800000895d */ /* 0x002fea0003900000 */
[----:B------:R-:W1:Y:S02]  /*11390*/  @!P0 SYNCS.PHASECHK.TRANS64 P0, [R9+URZ], R4 ;  /* 0x00000004090085a7 */ /* 0x000e64000800007f */
[----:B-1----:R-:W-:Y:S05]  /*113a0*/  @!P0 BRA `(.L_x_331) ;  /* 0xfffffffc00f08947 */ /* 0x002fea000383ffff */
[----:B------:R-:W-:Y:S05]  /*113b0*/  BRA `(.L_x_362) ;  /* 0xfffffff000f47947 */ /* 0x000fea000383ffff */
.L_x_332:
[----:B0-----:R0:W1:Y:S02]  /*113c0*/  SYNCS.PHASECHK.TRANS64.TRYWAIT P0, [R6+URZ], R5 ;  /* 0x00000005060075a7 */ /* 0x001064000800017f */
[----:B-1----:R-:W-:Y:S05]  /*113d0*/  @!P0 NANOSLEEP.SYNCS 0x989680 ;  /* 0x009896800000895d */ /* 0x002fea0003900000 */
[----:B------:R-:W1:Y:S02]  /*113e0*/  @!P0 SYNCS.PHASECHK.TRANS64 P0, [R6+URZ], R5 ;  /* 0x00000005060085a7 */ /* 0x000e64000800007f */
[----:B-1----:R-:W-:Y:S05]  /*113f0*/  @!P0 BRA `(.L_x_332) ;  /* 0xfffffffc00f08947 */ /* 0x002fea000383ffff */
[----:B------:R-:W-:Y:S05]  /*11400*/  BRA `(.L_x_363) ;  /* 0xfffffff400047947 */ /* 0x000fea000383ffff */
.L_x_333:
[----:B0-----:R0:W1:Y:S02]  /*11410*/  SYNCS.PHASECHK.TRANS64.TRYWAIT P0, [R9+URZ], R4 ;  /* 0x00000004090075a7 */ /* 0x001064000800017f */
[----:B-1----:R-:W-:Y:S05]  /*11420*/  @!P0 NANOSLEEP.SYNCS 0x989680 ;  /* 0x009896800000895d */ /* 0x002fea0003900000 */
[----:B------:R-:W1:Y:S02]  /*11430*/  @!P0 SYNCS.PHASECHK.TRANS64 P0, [R9+URZ], R4 ;  /* 0x00000004090085a7 */ /* 0x000e64000800007f */
[----:B-1----:R-:W-:Y:S05]  /*11440*/  @!P0 BRA `(.L_x_333) ;  /* 0xfffffffc00f08947 */ /* 0x002fea000383ffff */
[----:B------:R-:W-:Y:S05]  /*11450*/  BRA `(.L_x_364) ;  /* 0xfffffff400147947 */ /* 0x000fea000383ffff */
.L_x_334:
[----:B0-----:R0:W1:Y:S02]  /*11460*/  SYNCS.PHASECHK.TRANS64.TRYWAIT P0, [R6+URZ], R5 ;  /* 0x00000005060075a7 */ /* 0x001064000800017f */
[----:B-1----:R-:W-:Y:S05]  /*11470*/  @!P0 NANOSLEEP.SYNCS 0x989680 ;  /* 0x009896800000895d */ /* 0x002fea0003900000 */
[----:B------:R-:W1:Y:S02]  /*11480*/  @!P0 SYNCS.PHASECHK.TRANS64 P0, [R6+URZ], R5 ;  /* 0x00000005060085a7 */ /* 0x000e64000800007f */
[----:B-1----:R-:W-:Y:S05]  /*11490*/  @!P0 BRA `(.L_x_334) ;  /* 0xfffffffc00f08947 */ /* 0x002fea000383ffff */
[----:B------:R-:W-:Y:S05]  /*114a0*/  BRA `(.L_x_365) ;  /* 0xfffffff400247947 */ /* 0x000fea000383ffff */
.L_x_335:
[----:B0-----:R0:W1:Y:S02]  /*114b0*/  SYNCS.PHASECHK.TRANS64.TRYWAIT P0, [R9+URZ], R4 ;  /* 0x00000004090075a7 */ /* 0x001064000800017f */
[----:B-1----:R-:W-:Y:S05]  /*114c0*/  @!P0 NANOSLEEP.SYNCS 0x989680 ;  /* 0x009896800000895d */ /* 0x002fea0003900000 */
[----:B------:R-:W1:Y:S02]  /*114d0*/  @!P0 SYNCS.PHASECHK.TRANS64 P0, [R9+URZ], R4 ;  /* 0x00000004090085a7 */ /* 0x000e64000800007f */
[----:B-1----:R-:W-:Y:S05]  /*114e0*/  @!P0 BRA `(.L_x_335) ;  /* 0xfffffffc00f08947 */ /* 0x002fea000383ffff */
[----:B------:R-:W-:Y:S05]  /*114f0*/  BRA `(.L_x_366) ;  /* 0xfffffff400347947 */ /* 0x000fea000383ffff */
.L_x_336:
[----:B0-----:R0:W1:Y:S02]  /*11500*/  SYNCS.PHASECHK.TRANS64.TRYWAIT P0, [R6+URZ], R5 ;  /* 0x00000005060075a7 */ /* 0x001064000800017f */
[----:B-1----:R-:W-:Y:S05]  /*11510*/  @!P0 NANOSLEEP.SYNCS 0x989680 ;  /* 0x009896800000895d */ /* 0x002fea0003900000 */
[----:B------:R-:W1:Y:S02]  /*11520*/  @!P0 SYNCS.PHASECHK.TRANS64 P0, [R6+URZ], R5 ;  /* 0x00000005060085a7 */ /* 0x000e64000800007f */
[----:B-1----:R-:W-:Y:S05]  /*11530*/  @!P0 BRA `(.L_x_336) ;  /* 0xfffffffc00f08947 */ /* 0x002fea000383ffff */
[----:B------:R-:W-:Y:S05]  /*11540*/  BRA `(.L_x_367) ;  /* 0xfffffff400447947 */ /* 0x000fea000383ffff */
.L_x_337:
[----:B0-----:R0:W1:Y:S02]  /*11550*/  SYNCS.PHASECHK.TRANS64.TRYWAIT P0, [R9+URZ], R4 ;  /* 0x00000004090075a7 */ /* 0x001064000800017f */
[----:B-1----:R-:W-:Y:S05]  /*11560*/  @!P0 NANOSLEEP.SYNCS 0x989680 ;  /* 0x009896800000895d */ /* 0x002fea0003900000 */
[----:B------:R-:W1:Y:S02]  /*11570*/  @!P0 SYNCS.PHASECHK.TRANS64 P0, [R9+URZ], R4 ;  /* 0x00000004090085a7 */ /* 0x000e64000800007f */
[----:B-1----:R-:W-:Y:S05]  /*11580*/  @!P0 BRA `(.L_x_337) ;  /* 0xfffffffc00f08947 */ /* 0x002fea000383ffff */
[----:B------:R-:W-:Y:S05]  /*11590*/  BRA `(.L_x_368) ;  /* 0xfffffff400547947 */ /* 0x000fea000383ffff */
.L_x_338:
[----:B0-----:R0:W1:Y:S02]  /*115a0*/  SYNCS.PHASECHK.TRANS64.TRYWAIT P0, [R6+URZ], R5 ;  /* 0x00000005060075a7 */ /* 0x001064000800017f */
[----:B-1----:R-:W-:Y:S05]  /*115b0*/  @!P0 NANOSLEEP.SYNCS 0x989680 ;  /* 0x009896800000895d */ /* 0x002fea0003900000 */
[----:B------:R-:W1:Y:S02]  /*115c0*/  @!P0 SYNCS.PHASECHK.TRANS64 P0, [R6+URZ], R5 ;  /* 0x00000005060085a7 */ /* 0x000e64000800007f */
[----:B-1----:R-:W-:Y:S05]  /*115d0*/  @!P0 BRA `(.L_x_338) ;  /* 0xfffffffc00f08947 */ /* 0x002fea000383ffff */
[----:B------:R-:W-:Y:S05]  /*115e0*/  BRA `(.L_x_369) ;  /* 0xfffffff400647947 */ /* 0x000fea000383ffff */
.L_x_339:
[----:B0-----:R0:W1:Y:S02]  /*115f0*/  SYNCS.PHASECHK.TRANS64.TRYWAIT P0, [R9+URZ], R4 ;  /* 0x00000004090075a7 */ /* 0x001064000800017f */
[----:B-1----:R-:W-:Y:S05]  /*11600*/  @!P0 NANOSLEEP.SYNCS 0x989680 ;  /* 0x009896800000895d */ /* 0x002fea0003900000 */
[----:B------:R-:W1:Y:S02]  /*11610*/  @!P0 SYNCS.PHASECHK.TRANS64 P0, [R9+URZ], R4 ;  /* 0x00000004090085a7 */ /* 0x000e64000800007f */
[----:B-1----:R-:W-:Y:S05]  /*11620*/  @!P0 BRA `(.L_x_339) ;  /* 0xfffffffc00f08947 */ /* 0x002fea000383ffff */
[----:B------:R-:W-:Y:S05]  /*11630*/  BRA `(.L_x_370) ;  /* 0xfffffff400747947 */ /* 0x000fea000383ffff */
.L_x_340:
[----:B-1----:R1:W2:Y:S02]  /*11640*/  SYNCS.PHASECHK.TRANS64.TRYWAIT P0, [R6+URZ], R5 ;  /* 0x00000005060075a7 */ /* 0x0022a4000800017f */
[----:B--2---:R-:W-:Y:S05]  /*11650*/  @!P0 NANOSLEEP.SYNCS 0x989680 ;  /* 0x009896800000895d */ /* 0x004fea0003900000 */
[----:B------:R-:W2:Y:S02]  /*11660*/  @!P0 SYNCS.PHASECHK.TRANS64 P0, [R6+URZ], R5 ;  /* 0x00000005060085a7 */ /* 0x000ea4000800007f */
[----:B--2---:R-:W-:Y:S05]  /*11670*/  @!P0 BRA `(.L_x_340) ;  /* 0xfffffffc00f08947 */ /* 0x004fea000383ffff */
[----:B------:R-:W-:Y:S05]  /*11680*/  BRA `(.L_x_371) ;  /* 0xfffffff4007c7947 */ /* 0x000fea000383ffff */
.L_x_372:
[----:B------:R-:W-:-:S00]  /*11690*/  BRA `(.L_x_372) ;  /* 0xfffffffc00fc7947 */ /* 0x000fc0000383ffff */
[----:B------:R-:W-:-:S00]  /*116a0*/  NOP ;  /* 0x0000000000007918 */ /* 0x000fc00000000000 */
        /* <DEDUP_REMOVED lines=13> */
.L_x_373:


//--------------------- .nv.shared._ZN7cutlass13device_kernelINS_4gemm6kernel13GemmUniversalIN4cute5tupleIJiiiiEEENS1_10collective13CollectiveMmaINS1_37MainloopSm90TmaGmmaWarpSpecializedFP8ILi22ENS5_IJNS4_1CILi1EEENSA_ILi4EEESB_EEENS1_32KernelTmaWarpSpecializedPingpongEEENS5_IJNSA_ILi64EEENSA_ILi256EEENSA_ILi32EEEEEENS_12float_e4m3_tENS5_IJlSB_lEEESK_SL_NS4_8TiledMMAINS4_8MMA_AtomIJNS4_4SM904GMMA31MMA_64x256x32_F32E4M3E4M3_SS_TNILNSP_7ScaleInE1ELSR_1EEEEEENS4_6LayoutINS5_IJSB_SB_SB_EEENS5_IJNSA_ILi0EEESW_SW_EEEEENS5_IJNS4_10UnderscoreESZ_SZ_EEEEENS4_23SM90_TMA_LOAD_MULTICASTENS4_14ComposedLayoutINS4_7SwizzleILi1ELi4ELi3EEENS4_18smem_ptr_flag_bitsILi8EEENSU_INS5_IJNSA_ILi8EEESI_EEENS5_IJSI_SB_EEEEEEEvNS4_8identityENS4_13SM90_TMA_LOADES1C_vS1D_EENS_8epilogue10collective6detail29Sm90TmaWarpSpecializedAdapterINS1H_15DefaultEpilogueISK_SL_SL_NS1G_6thread17LinearCombinationISK_Li1EffLNS1L_9ScaleType4KindE0ELNS_15FloatRoundStyleE2ESK_EENS1_15EpilogueDefaultEEEEEvvEEEEvNT_6ParamsE --------------------------
	.section	.nv.shared._ZN7cutlass13device_kernelINS_4gemm6kernel13GemmUniversalIN4cute5tupleIJiiiiEEENS1_10collective13CollectiveMmaINS1_37MainloopSm90TmaGmmaWarpSpecializedFP8ILi22ENS5_IJNS4_1CILi1EEENSA_ILi4EEESB_EEENS1_32KernelTmaWarpSpecializedPingpongEEENS5_IJNSA_ILi64EEENSA_ILi256EEENSA_ILi32EEEEEENS_12float_e4m3_tENS5_IJlSB_lEEESK_SL_NS4_8TiledMMAINS4_8MMA_AtomIJNS4_4SM904GMMA31MMA_64x256x32_F32E4M3E4M3_SS_TNILNSP_7ScaleInE1ELSR_1EEEEEENS4_6LayoutINS5_IJSB_SB_SB_EEENS5_IJNSA_ILi0EEESW_SW_EEEEENS5_IJNS4_10UnderscoreESZ_SZ_EEEEENS4_23SM90_TMA_LOAD_MULTICASTENS4_14ComposedLayoutINS4_7SwizzleILi1ELi4ELi3EEENS4_18smem_ptr_flag_bitsILi8EEENSU_INS5_IJNSA_ILi8EEESI_EEENS5_IJSI_SB_EEEEEEEvNS4_8identityENS4_13SM90_TMA_LOADES1C_vS1D_EENS_8epilogue10collective6detail29Sm90TmaWarpSpecializedAdapterINS1H_15DefaultEpilogueISK_SL_SL_NS1G_6thread17LinearCombinationISK_Li1EffLNS1L_9ScaleType4KindE0ELNS_15FloatRoundStyleE2ESK_EENS1_15EpilogueDefaultEEEEEvvEEEEvNT_6ParamsE,"aw",@nobits
	.sectionflags	@""
	.align	16
	.zero		1024


//--------------------- .nv.shared.reserved.0     --------------------------
	.section	.nv.shared.reserved.0,"aw",@nobits
	.weak		__nv_reservedSMEM_offset_0_alias
	.size		__nv_reservedSMEM_offset_0_alias, 0, 0
	.other		__nv_reservedSMEM_offset_0_alias,@"STO_CUDA_RESERVED_SHARED STV_DEFAULT"
__nv_reservedSMEM_offset_0_alias:
	.zero		0


//--------------------- .nv.global                --------------------------
	.section	.nv.global,"aw",@nobits
.nv.global:
	.type		_ZN40_INTERNAL_dae65327_4_k_cu_277d0dd3_192244cute1_E,@object
	.size		_ZN40_INTERNAL_dae65327_4_k_cu_277d0dd3_192244cute1_E,(_ZN40_INTERNAL_dae65327_4_k_cu_277d0dd3_192244cuda3std3__45__cpo6cbeginE - _ZN40_INTERNAL_dae65327_4_k_cu_277d0dd3_192244cute1_E)
_ZN40_INTERNAL_dae65327_4_k_cu_277d0dd3_192244cute1_E:
	.zero		1
	.type		_ZN40_INTERNAL_dae65327_4_k_cu_277d0dd3_192244cuda3std3__45__cpo6cbeginE,@object
	.size		_ZN40_INTERNAL_dae65327_4_k_cu_277d0dd3_192244cuda3std3__45__cpo6cbeginE,(_ZN40_INTERNAL_dae65327_4_k_cu_277d0dd3_192244cuda3std3__48in_placeE - _ZN40_INTERNAL_dae65327_4_k_cu_277d0dd3_192244cuda3std3__45__cpo6cbeginE)
_ZN40_INTERNAL_dae65327_4_k_cu_277d0dd3_192244cuda3std3__45__cpo6cbeginE:
	.zero		1
	.type		_ZN40_INTERNAL_dae65327_4_k_cu_277d0dd3_192244cuda3std3__48in_placeE,@object
	.size		_ZN40_INTERNAL_dae65327_4_k_cu_277d0dd3_192244cuda3std3__48in_placeE,(_ZN40_INTERNAL_dae65327_4_k_cu_277d0dd3_192244cuda3std6ranges3__45__cpo9iter_moveE - _ZN40_INTERNAL_dae65327_4_k_cu_277d0dd3_192244cuda3std3__48in_placeE)
_ZN40_INTERNAL_dae65327_4_k_cu_277d0dd3_192244cuda3std3__48in_placeE:
	.zero		1
	.type		_ZN40_INTERNAL_dae65327_4_k_cu_277d0dd3_192244cuda3std6ranges3__45__cpo9iter_moveE,@object
	.size		_ZN40_INTERNAL_dae65327_4_k_cu_277d0dd3_192244cuda3std6ranges3__45__cpo9iter_moveE,(_ZN40_INTERNAL_dae65327_4_k_cu_277d0dd3_192244cuda3std3__45__cpo5beginE - _ZN40_INTERNAL_dae65327_4_k_cu_277d0dd3_192244cuda3std6ranges3__45__cpo9iter_moveE)
_ZN40_INTERNAL_dae65327_4_k_cu_277d0dd3_192244cuda3std6ranges3__45__cpo9iter_moveE:
	.zero		1
	.type		_ZN40_INTERNAL_dae65327_4_k_cu_277d0dd3_192244cuda3std3__45__cpo5beginE,@object
	.size		_ZN40_INTERNAL_dae65327_4_k_cu_277d0dd3_192244cuda3std3__45__cpo5beginE,(_ZN40_INTERNAL_dae65327_4_k_cu_277d0dd3_192244cuda3std3__442_GLOBAL__N__dae65327_4_k_cu_277d0dd3_192246ignoreE - _ZN40_INTERNAL_dae65327_4_k_cu_277d0dd3_192244cuda3std3__45__cpo5beginE)
_ZN40_INTERNAL_dae65327_4_k_cu_277d0dd3_192244cuda3std3__45__cpo5beginE:
	.zero		1
	.type		_ZN40_INTERNAL_dae65327_4_k_cu_277d0dd3_192244cuda3std3__442_GLOBAL__N__dae65327_4_k_cu_277d0dd3_192246ignoreE,@object
	.size		_ZN40_INTERNAL_dae65327_4_k_cu_277d0dd3_192244cuda3std3__442_GLOBAL__N__dae65327_4_k_cu_277d0dd3_192246ignoreE,(_ZN40_INTERNAL_dae65327_4_k_cu_277d0dd3_192244cute7productE - _ZN40_INTERNAL_dae65327_4_k_cu_277d0dd3_192244cuda3std3__442_GLOBAL__N__dae65327_4_k_cu_277d0dd3_192246ignoreE)
_ZN40_INTERNAL_dae65327_4_k_cu_277d0dd3_192244cuda3std3__442_GLOBAL__N__dae65327_4_k_cu_277d0dd3_192246ignoreE:
	.zero		1
	.type		_ZN40_INTERNAL_dae65327_4_k_cu_277d0dd3_192244cute7productE,@object
	.size		_ZN40_INTERNAL_dae65327_4_k_cu_277d0dd3_192244cute7productE,(_ZN40_INTERNAL_dae65327_4_k_cu_277d0dd3_192244cuda3std3__45__cpo3endE - _ZN40_INTERNAL_dae65327_4_k_cu_277d0dd3_192244cute7productE)
_ZN40_INTERNAL_dae65327_4_k_cu_277d0dd3_192244cute7productE:
	.zero		1
	.type		_ZN40_INTERNAL_dae65327_4_k_cu_277d0dd3_192244cuda3std3__45__cpo3endE,@object
	.size		_ZN40_INTERNAL_dae65327_4_k_cu_277d0dd3_192244cuda3std3__45__cpo3endE,(_ZN40_INTERNAL_dae65327_4_k_cu_277d0dd3_192244cuda3std3__419piecewise_constructE - _ZN40_INTERNAL_dae65327_4_k_cu_277d0dd3_192244cuda3std3__45__cpo3endE)
_ZN40_INTERNAL_dae65327_4_k_cu_277d0dd3_192244cuda3std3__45__cpo3endE:
	.zero		1
	.type		_ZN40_INTERNAL_dae65327_4_k_cu_277d0dd3_192244cuda3std3__419piecewise_constructE,@object
	.size		_ZN40_INTERNAL_dae65327_4_k_cu_277d0dd3_192244cuda3std3__419piecewise_constructE,(_ZN40_INTERNAL_dae65327_4_k_cu_277d0dd3_192244cuda3std3__45__cpo4cendE - _ZN40_INTERNAL_dae65327_4_k_cu_277d0dd3_192244cuda3std3__419piecewise_constructE)
_ZN40_INTERNAL_dae65327_4_k_cu_277d0dd3_192244cuda3std3__419piecewise_constructE:
	.zero		1
	.type		_ZN40_INTERNAL_dae65327_4_k_cu_277d0dd3_192244cuda3std3__45__cpo4cendE,@object
	.size		_ZN40_INTERNAL_dae65327_4_k_cu_277d0dd3_192244cuda3std3__45__cpo4cendE,(_ZN40_INTERNAL_dae65327_4_k_cu_277d0dd3_192244cuda3std6ranges3__45__cpo4swapE - _ZN40_INTERNAL_dae65327_4_k_cu_277d0dd3_192244cuda3std3__45__cpo4cendE)
_ZN40_INTERNAL_dae65327_4_k_cu_277d0dd3_192244cuda3std3__45__cpo4cendE:
	.zero		1
	.type		_ZN40_INTERNAL_dae65327_4_k_cu_277d0dd3_192244cuda3std6ranges3__45__cpo4swapE,@object
	.size		_ZN40_INTERNAL_dae65327_4_k_cu_277d0dd3_192244cuda3std6ranges3__45__cpo4swapE,(.L_7 - _ZN40_INTERNAL_dae65327_4_k_cu_277d0dd3_192244cuda3std6ranges3__45__cpo4swapE)
_ZN40_INTERNAL_dae65327_4_k_cu_277d0dd3_192244cuda3std6ranges3__45__cpo4swapE:
	.zero		1
.L_7:


//--------------------- .nv.constant0._ZN7cutlass13device_kernelINS_4gemm6kernel13GemmUniversalIN4cute5tupleIJiiiiEEENS1_10collective13CollectiveMmaINS1_37MainloopSm90TmaGmmaWarpSpecializedFP8ILi22ENS5_IJNS4_1CILi1EEENSA_ILi4EEESB_EEENS1_32KernelTmaWarpSpecializedPingpongEEENS5_IJNSA_ILi64EEENSA_ILi256EEENSA_ILi32EEEEEENS_12float_e4m3_tENS5_IJlSB_lEEESK_SL_NS4_8TiledMMAINS4_8MMA_AtomIJNS4_4SM904GMMA31MMA_64x256x32_F32E4M3E4M3_SS_TNILNSP_7ScaleInE1ELSR_1EEEEEENS4_6LayoutINS5_IJSB_SB_SB_EEENS5_IJNSA_ILi0EEESW_SW_EEEEENS5_IJNS4_10UnderscoreESZ_SZ_EEEEENS4_23SM90_TMA_LOAD_MULTICASTENS4_14ComposedLayoutINS4_7SwizzleILi1ELi4ELi3EEENS4_18smem_ptr_flag_bitsILi8EEENSU_INS5_IJNSA_ILi8EEESI_EEENS5_IJSI_SB_EEEEEEEvNS4_8identityENS4_13SM90_TMA_LOADES1C_vS1D_EENS_8epilogue10collective6detail29Sm90TmaWarpSpecializedAdapterINS1H_15DefaultEpilogueISK_SL_SL_NS1G_6thread17LinearCombinationISK_Li1EffLNS1L_9ScaleType4KindE0ELNS_15FloatRoundStyleE2ESK_EENS1_15EpilogueDefaultEEEEEvvEEEEvNT_6ParamsE --------------------------
	.section	.nv.constant0._ZN7cutlass13device_kernelINS_4gemm6kernel13GemmUniversalIN4cute5tupleIJiiiiEEENS1_10collective13CollectiveMmaINS1_37MainloopSm90TmaGmmaWarpSpecializedFP8ILi22ENS5_IJNS4_1CILi1EEENSA_ILi4EEESB_EEENS1_32KernelTmaWarpSpecializedPingpongEEENS5_IJNSA_ILi64EEENSA_ILi256EEENSA_ILi32EEEEEENS_12float_e4m3_tENS5_IJlSB_lEEESK_SL_NS4_8TiledMMAINS4_8MMA_AtomIJNS4_4SM904GMMA31MMA_64x256x32_F32E4M3E4M3_SS_TNILNSP_7ScaleInE1ELSR_1EEEEEENS4_6LayoutINS5_IJSB_SB_SB_EEENS5_IJNSA_ILi0EEESW_SW_EEEEENS5_IJNS4_10UnderscoreESZ_SZ_EEEEENS4_23SM90_TMA_LOAD_MULTICASTENS4_14ComposedLayoutINS4_7SwizzleILi1ELi4ELi3EEENS4_18smem_ptr_flag_bitsILi8EEENSU_INS5_IJNSA_ILi8EEESI_EEENS5_IJSI_SB_EEEEEEEvNS4_8identityENS4_13SM90_TMA_LOADES1C_vS1D_EENS_8epilogue10collective6detail29Sm90TmaWarpSpecializedAdapterINS1H_15DefaultEpilogueISK_SL_SL_NS1G_6thread17LinearCombinationISK_Li1EffLNS1L_9ScaleType4KindE0ELNS_15FloatRoundStyleE2ESK_EENS1_15EpilogueDefaultEEEEEvvEEEEvNT_6ParamsE,"a",@progbits
	.sectionflags	@""
	.align	4
.nv.constant0._ZN7cutlass13device_kernelINS_4gemm6kernel13GemmUniversalIN4cute5tupleIJiiiiEEENS1_10collective13CollectiveMmaINS1_37MainloopSm90TmaGmmaWarpSpecializedFP8ILi22ENS5_IJNS4_1CILi1EEENSA_ILi4EEESB_EEENS1_32KernelTmaWarpSpecializedPingpongEEENS5_IJNSA_ILi64EEENSA_ILi256EEENSA_ILi32EEEEEENS_12float_e4m3_tENS5_IJlSB_lEEESK_SL_NS4_8TiledMMAINS4_8MMA_AtomIJNS4_4SM904GMMA31MMA_64x256x32_F32E4M3E4M3_SS_TNILNSP_7ScaleInE1ELSR_1EEEEEENS4_6LayoutINS5_IJSB_SB_SB_EEENS5_IJNSA_ILi0EEESW_SW_EEEEENS5_IJNS4_10UnderscoreESZ_SZ_EEEEENS4_23SM90_TMA_LOAD_MULTICASTENS4_14ComposedLayoutINS4_7SwizzleILi1ELi4ELi3EEENS4_18smem_ptr_flag_bitsILi8EEENSU_INS5_IJNSA_ILi8EEESI_EEENS5_IJSI_SB_EEEEEEEvNS4_8identityENS4_13SM90_TMA_LOADES1C_vS1D_EENS_8epilogue10collective6detail29Sm90TmaWarpSpecializedAdapterINS1H_15DefaultEpilogueISK_SL_SL_NS1G_6thread17LinearCombinationISK_Li1EffLNS1L_9ScaleType4KindE0ELNS_15FloatRoundStyleE2ESK_EENS1_15EpilogueDefaultEEEEEvvEEEEvNT_6ParamsE:
	.zero		1664


//--------------------- SYMBOLS --------------------------

	.type		.nv.reservedSmem.offset0,@object
	.size		.nv.reservedSmem.offset0,0x4
